//
// Generated by NVIDIA NVVM Compiler
//
// Compiler Build ID: CL-36424714
// Cuda compilation tools, release 13.0, V13.0.88
// Based on NVVM 20.0.0
//

.version 9.0
.target sm_100
.address_size 64

	// .globl	default_function_kernel0
// _ZZ24default_function_kernel0E15pad_temp_shared has been demoted
// _ZZ24default_function_kernel0E13kernel_shared has been demoted

.visible .entry default_function_kernel0(
	.param .u64 .ptr .align 1 default_function_kernel0_param_0,
	.param .u64 .ptr .align 1 default_function_kernel0_param_1,
	.param .u64 .ptr .align 1 default_function_kernel0_param_2
)
{
	.reg .pred 	%p<63>;
	.reg .b16 	%rs<39>;
	.reg .b32 	%r<148>;
	.reg .b32 	%f<205>;
	.reg .b64 	%rd<28>;
	// demoted variable
	.shared .align 4 .b8 _ZZ24default_function_kernel0E15pad_temp_shared[864];
	// demoted variable
	.shared .align 4 .b8 _ZZ24default_function_kernel0E13kernel_shared[576];
	ld.param.u64 	%rd11, [default_function_kernel0_param_0];
	ld.param.u64 	%rd12, [default_function_kernel0_param_1];
	cvta.to.global.u64 	%rd1, %rd12;
	cvta.to.global.u64 	%rd2, %rd11;
	mov.u32 	%r30, %ctaid.y;
	shl.b32 	%r31, %r30, 2;
	mov.u32 	%r1, %tid.y;
	mul.lo.s32 	%r32, %r1, 3;
	mov.u32 	%r2, %tid.x;
	shl.b32 	%r33, %r2, 2;
	cvt.u16.u32 	%rs1, %r33;
	cvt.u16.u32 	%rs2, %r32;
	mul.hi.u16 	%rs3, %rs1, 7282;
	add.s16 	%rs4, %rs3, %rs2;
	mul.hi.u16 	%rs5, %rs4, 10923;
	mul.lo.s16 	%rs6, %rs5, 6;
	sub.s16 	%rs7, %rs4, %rs6;
	cvt.u32.u16 	%r34, %rs7;
	or.b32  	%r35, %r31, %r34;
	setp.eq.s32 	%p9, %r35, 0;
	add.s32 	%r36, %r31, %r34;
	setp.gt.u32 	%p10, %r36, 28;
	mov.u32 	%r38, %ctaid.x;
	mul.lo.s32 	%r3, %r38, 7;
	mul.lo.s16 	%rs8, %rs3, 9;
	sub.s16 	%rs9, %rs1, %rs8;
	cvt.u32.u16 	%r39, %rs9;
	or.b32  	%r40, %r3, %r39;
	setp.eq.s32 	%p11, %r40, 0;
	or.pred  	%p12, %p9, %p11;
	add.s32 	%r42, %r3, %r39;
	setp.gt.u32 	%p13, %r42, 28;
	mov.u32 	%r4, %tid.z;
	mul.lo.s32 	%r44, %r4, 1568;
	mul.wide.u16 	%r45, %rs5, 784;
	mul.lo.s32 	%r5, %r30, 112;
	mul.wide.u16 	%r46, %rs7, 28;
	mad.lo.s32 	%r47, %r1, 27, %r33;
	mad.lo.s32 	%r48, %r4, 108, %r47;
	shl.b32 	%r50, %r48, 2;
	mov.u32 	%r51, _ZZ24default_function_kernel0E15pad_temp_shared;
	add.s32 	%r6, %r51, %r50;
	or.b16  	%rs10, %rs1, 1;
	mul.hi.u16 	%rs11, %rs10, 7282;
	add.s16 	%rs12, %rs11, %rs2;
	mul.hi.u16 	%rs13, %rs12, 10923;
	mul.lo.s16 	%rs14, %rs13, 6;
	sub.s16 	%rs15, %rs12, %rs14;
	cvt.u32.u16 	%r52, %rs15;
	or.b32  	%r53, %r31, %r52;
	setp.eq.s32 	%p14, %r53, 0;
	add.s32 	%r54, %r31, %r52;
	setp.gt.u32 	%p15, %r54, 28;
	mul.lo.s16 	%rs16, %rs11, 9;
	sub.s16 	%rs17, %rs10, %rs16;
	cvt.u32.u16 	%r56, %rs17;
	or.b32  	%r57, %r3, %r56;
	setp.eq.s32 	%p16, %r57, 0;
	or.pred  	%p17, %p14, %p16;
	add.s32 	%r59, %r3, %r56;
	setp.gt.u32 	%p18, %r59, 28;
	mul.wide.u16 	%r61, %rs13, 784;
	mul.wide.u16 	%r62, %rs15, 28;
	or.b16  	%rs18, %rs1, 2;
	mul.hi.u16 	%rs19, %rs18, 7282;
	add.s16 	%rs20, %rs19, %rs2;
	mul.hi.u16 	%rs21, %rs20, 10923;
	mul.lo.s16 	%rs22, %rs21, 6;
	sub.s16 	%rs23, %rs20, %rs22;
	cvt.u32.u16 	%r63, %rs23;
	or.b32  	%r64, %r31, %r63;
	setp.eq.s32 	%p19, %r64, 0;
	add.s32 	%r65, %r31, %r63;
	setp.gt.u32 	%p20, %r65, 28;
	mul.lo.s16 	%rs24, %rs19, 9;
	sub.s16 	%rs25, %rs18, %rs24;
	cvt.u32.u16 	%r67, %rs25;
	or.b32  	%r68, %r3, %r67;
	setp.eq.s32 	%p21, %r68, 0;
	or.pred  	%p22, %p19, %p21;
	add.s32 	%r70, %r3, %r67;
	setp.gt.u32 	%p23, %r70, 28;
	mul.wide.u16 	%r72, %rs21, 784;
	mul.wide.u16 	%r73, %rs23, 28;
	shl.b32 	%r74, %r4, 1;
	or.b16  	%rs26, %rs1, 3;
	mul.hi.u16 	%rs27, %rs26, 7282;
	cvt.u32.u16 	%r75, %rs27;
	add.s16 	%rs28, %rs27, %rs2;
	mul.hi.u16 	%rs29, %rs28, 10923;
	cvt.u32.u16 	%r76, %rs29;
	add.s32 	%r77, %r74, %r76;
	setp.gt.u32 	%p24, %r77, 3;
	mad.lo.s32 	%r78, %r4, 12, %r32;
	add.s32 	%r79, %r78, %r75;
	setp.gt.u32 	%p25, %r79, 23;
	setp.gt.u32 	%p26, %r48, 212;
	setp.gt.u32 	%p27, %r47, 104;
	setp.gt.u32 	%p28, %r2, 5;
	or.pred  	%p29, %p28, %p27;
	mul.lo.s16 	%rs30, %rs29, 6;
	sub.s16 	%rs31, %rs28, %rs30;
	cvt.u32.u16 	%r81, %rs31;
	or.b32  	%r82, %r31, %r81;
	setp.eq.s32 	%p31, %r82, 0;
	add.s32 	%r83, %r31, %r81;
	setp.gt.u32 	%p32, %r83, 28;
	mul.lo.s16 	%rs32, %rs27, 9;
	sub.s16 	%rs33, %rs26, %rs32;
	cvt.u32.u16 	%r85, %rs33;
	or.b32  	%r86, %r3, %r85;
	setp.eq.s32 	%p33, %r86, 0;
	or.pred  	%p34, %p31, %p33;
	add.s32 	%r88, %r3, %r85;
	setp.gt.u32 	%p35, %r88, 28;
	mul.wide.u16 	%r90, %rs29, 784;
	mul.wide.u16 	%r91, %rs31, 28;
	shl.b32 	%r92, %r1, 1;
	cvt.u16.u32 	%rs34, %r2;
	mul.hi.u16 	%rs35, %rs34, 21846;
	cvt.u32.u16 	%r93, %rs35;
	add.s32 	%r94, %r92, %r93;
	shr.u32 	%r95, %r94, 2;
	add.s32 	%r7, %r74, %r95;
	shl.b32 	%r96, %r4, 3;
	add.s32 	%r97, %r94, %r96;
	setp.gt.u32 	%p36, %r97, 15;
	mad.lo.s32 	%r98, %r1, 6, %r2;
	mad.lo.s32 	%r99, %r4, 24, %r98;
	setp.gt.u32 	%p37, %r99, 47;
	mul.lo.s32 	%r101, %r2, 3;
	mad.lo.s32 	%r102, %r1, 18, %r101;
	mad.lo.s32 	%r103, %r4, 72, %r102;
	setp.gt.u32 	%p38, %r103, 143;
	setp.gt.u32 	%p39, %r102, 71;
	or.pred  	%p40, %p28, %p39;
	mov.u32 	%r8, %ctaid.z;
	mul.lo.s32 	%r105, %r4, 1152;
	mad.lo.s32 	%r106, %r8, 2304, %r105;
	and.b32  	%r107, %r94, 3;
	mul.lo.s32 	%r108, %r107, 9;
	add.s32 	%r109, %r2, -3;
	setp.lt.u32 	%p42, %r2, 3;
	selp.b32 	%r110, %r2, %r109, %p42;
	mul.lo.s32 	%r111, %r110, 3;
	mad.lo.s32 	%r112, %r95, 576, %r106;
	add.s32 	%r113, %r112, %r111;
	shl.b32 	%r114, %r103, 2;
	mov.u32 	%r115, _ZZ24default_function_kernel0E13kernel_shared;
	add.s32 	%r9, %r115, %r114;
	setp.gt.u32 	%p43, %r103, 142;
	setp.gt.u32 	%p44, %r102, 70;
	or.pred  	%p45, %p28, %p44;
	setp.gt.u32 	%p47, %r103, 141;
	setp.gt.u32 	%p48, %r102, 69;
	or.pred  	%p49, %p28, %p48;
	add.s32 	%r116, %r98, %r32;
	shl.b32 	%r117, %r116, 2;
	add.s32 	%r10, %r51, %r117;
	mad.lo.s32 	%r11, %r4, 144, %r115;
	or.pred  	%p51, %p12, %p10;
	or.pred  	%p1, %p51, %p13;
	or.pred  	%p52, %p17, %p15;
	or.pred  	%p2, %p52, %p18;
	or.pred  	%p53, %p22, %p20;
	or.pred  	%p3, %p53, %p23;
	or.pred  	%p54, %p24, %p25;
	or.pred  	%p55, %p54, %p26;
	or.pred  	%p4, %p55, %p29;
	or.pred  	%p56, %p34, %p32;
	or.pred  	%p5, %p56, %p35;
	or.pred  	%p57, %p36, %p37;
	or.pred  	%p58, %p57, %p38;
	or.pred  	%p6, %p58, %p40;
	or.pred  	%p59, %p57, %p43;
	or.pred  	%p7, %p59, %p45;
	or.pred  	%p60, %p57, %p47;
	or.pred  	%p8, %p60, %p49;
	or.b32  	%r118, %r112, %r108;
	add.s32 	%r146, %r118, %r111;
	cvt.u16.u32 	%rs36, %r1;
	shl.b16 	%rs37, %rs36, 1;
	add.s16 	%rs38, %rs37, %rs35;
	cvt.u32.u16 	%r119, %rs38;
	and.b32  	%r120, %r119, 3;
	mul.wide.u32 	%rd13, %r120, 36;
	mul.wide.u32 	%rd14, %r113, 4;
	add.s64 	%rd15, %rd13, %rd14;
	add.s64 	%rd16, %rd15, %rd1;
	add.s64 	%rd27, %rd16, 8;
	add.s32 	%r121, %r44, %r45;
	add.s32 	%r122, %r121, %r5;
	add.s32 	%r123, %r122, %r46;
	add.s32 	%r124, %r42, %r123;
	add.s32 	%r145, %r124, -29;
	add.s32 	%r125, %r44, %r61;
	add.s32 	%r126, %r125, %r5;
	add.s32 	%r127, %r126, %r62;
	add.s32 	%r128, %r59, %r127;
	add.s32 	%r144, %r128, -29;
	add.s32 	%r129, %r44, %r72;
	add.s32 	%r130, %r129, %r5;
	add.s32 	%r131, %r130, %r73;
	add.s32 	%r132, %r70, %r131;
	add.s32 	%r143, %r132, -29;
	add.s32 	%r133, %r44, %r90;
	add.s32 	%r134, %r133, %r5;
	add.s32 	%r135, %r134, %r91;
	add.s32 	%r136, %r88, %r135;
	add.s32 	%r142, %r136, -29;
	mov.f32 	%f199, 0f00000000;
	mov.b32 	%r147, 0;
	mov.f32 	%f200, %f199;
$L__BB0_1:
	mul.wide.s32 	%rd17, %r145, 4;
	add.s64 	%rd5, %rd2, %rd17;
	mul.wide.s32 	%rd18, %r144, 4;
	add.s64 	%rd6, %rd2, %rd18;
	mul.wide.s32 	%rd19, %r143, 4;
	add.s64 	%rd7, %rd2, %rd19;
	mul.wide.s32 	%rd20, %r142, 4;
	add.s64 	%rd8, %rd2, %rd20;
	bar.sync 	0;
	mov.f32 	%f201, 0f00000000;
	@%p1 bra 	$L__BB0_3;
	ld.global.nc.f32 	%f201, [%rd5];
$L__BB0_3:
	st.shared.f32 	[%r6], %f201;
	mov.f32 	%f202, 0f00000000;
	@%p2 bra 	$L__BB0_5;
	ld.global.nc.f32 	%f202, [%rd6];
$L__BB0_5:
	st.shared.f32 	[%r6+4], %f202;
	mov.f32 	%f203, 0f00000000;
	@%p3 bra 	$L__BB0_7;
	ld.global.nc.f32 	%f203, [%rd7];
$L__BB0_7:
	st.shared.f32 	[%r6+8], %f203;
	@%p4 bra 	$L__BB0_11;
	mov.f32 	%f204, 0f00000000;
	@%p5 bra 	$L__BB0_10;
	ld.global.nc.f32 	%f204, [%rd8];
$L__BB0_10:
	st.shared.f32 	[%r6+12], %f204;
$L__BB0_11:
	setp.gt.u32 	%p61, %r7, 3;
	@%p61 bra 	$L__BB0_18;
	@%p6 bra 	$L__BB0_14;
	mul.wide.u32 	%rd21, %r146, 4;
	add.s64 	%rd22, %rd1, %rd21;
	ld.global.nc.f32 	%f18, [%rd22];
	st.shared.f32 	[%r9], %f18;
$L__BB0_14:
	@%p7 bra 	$L__BB0_16;
	ld.global.nc.f32 	%f19, [%rd27+-4];
	st.shared.f32 	[%r9+4], %f19;
$L__BB0_16:
	@%p8 bra 	$L__BB0_18;
	ld.global.nc.f32 	%f20, [%rd27];
	st.shared.f32 	[%r9+8], %f20;
$L__BB0_18:
	bar.sync 	0;
	ld.shared.f32 	%f21, [%r10];
	ld.shared.f32 	%f22, [%r10+4];
	ld.shared.f32 	%f23, [%r10+8];
	ld.shared.f32 	%f24, [%r11];
	ld.shared.f32 	%f25, [%r11+288];
	ld.shared.f32 	%f26, [%r11+4];
	ld.shared.f32 	%f27, [%r11+292];
	ld.shared.f32 	%f28, [%r11+8];
	ld.shared.f32 	%f29, [%r11+296];
	fma.rn.f32 	%f30, %f21, %f24, %f200;
	fma.rn.f32 	%f31, %f21, %f25, %f199;
	fma.rn.f32 	%f32, %f22, %f26, %f30;
	fma.rn.f32 	%f33, %f22, %f27, %f31;
	fma.rn.f32 	%f34, %f23, %f28, %f32;
	fma.rn.f32 	%f35, %f23, %f29, %f33;
	ld.shared.f32 	%f36, [%r10+36];
	ld.shared.f32 	%f37, [%r10+40];
	ld.shared.f32 	%f38, [%r10+44];
	ld.shared.f32 	%f39, [%r11+12];
	ld.shared.f32 	%f40, [%r11+300];
	ld.shared.f32 	%f41, [%r11+16];
	ld.shared.f32 	%f42, [%r11+304];
	ld.shared.f32 	%f43, [%r11+20];
	ld.shared.f32 	%f44, [%r11+308];
	fma.rn.f32 	%f45, %f36, %f39, %f34;
	fma.rn.f32 	%f46, %f36, %f40, %f35;
	fma.rn.f32 	%f47, %f37, %f41, %f45;
	fma.rn.f32 	%f48, %f37, %f42, %f46;
	fma.rn.f32 	%f49, %f38, %f43, %f47;
	fma.rn.f32 	%f50, %f38, %f44, %f48;
	ld.shared.f32 	%f51, [%r10+72];
	ld.shared.f32 	%f52, [%r10+76];
	ld.shared.f32 	%f53, [%r10+80];
	ld.shared.f32 	%f54, [%r11+24];
	ld.shared.f32 	%f55, [%r11+312];
	ld.shared.f32 	%f56, [%r11+28];
	ld.shared.f32 	%f57, [%r11+316];
	ld.shared.f32 	%f58, [%r11+32];
	ld.shared.f32 	%f59, [%r11+320];
	fma.rn.f32 	%f60, %f51, %f54, %f49;
	fma.rn.f32 	%f61, %f51, %f55, %f50;
	fma.rn.f32 	%f62, %f52, %f56, %f60;
	fma.rn.f32 	%f63, %f52, %f57, %f61;
	fma.rn.f32 	%f64, %f53, %f58, %f62;
	fma.rn.f32 	%f65, %f53, %f59, %f63;
	ld.shared.f32 	%f66, [%r10+216];
	ld.shared.f32 	%f67, [%r10+220];
	ld.shared.f32 	%f68, [%r10+224];
	ld.shared.f32 	%f69, [%r11+36];
	ld.shared.f32 	%f70, [%r11+324];
	ld.shared.f32 	%f71, [%r11+40];
	ld.shared.f32 	%f72, [%r11+328];
	ld.shared.f32 	%f73, [%r11+44];
	ld.shared.f32 	%f74, [%r11+332];
	fma.rn.f32 	%f75, %f66, %f69, %f64;
	fma.rn.f32 	%f76, %f66, %f70, %f65;
	fma.rn.f32 	%f77, %f67, %f71, %f75;
	fma.rn.f32 	%f78, %f67, %f72, %f76;
	fma.rn.f32 	%f79, %f68, %f73, %f77;
	fma.rn.f32 	%f80, %f68, %f74, %f78;
	ld.shared.f32 	%f81, [%r10+252];
	ld.shared.f32 	%f82, [%r10+256];
	ld.shared.f32 	%f83, [%r10+260];
	ld.shared.f32 	%f84, [%r11+48];
	ld.shared.f32 	%f85, [%r11+336];
	ld.shared.f32 	%f86, [%r11+52];
	ld.shared.f32 	%f87, [%r11+340];
	ld.shared.f32 	%f88, [%r11+56];
	ld.shared.f32 	%f89, [%r11+344];
	fma.rn.f32 	%f90, %f81, %f84, %f79;
	fma.rn.f32 	%f91, %f81, %f85, %f80;
	fma.rn.f32 	%f92, %f82, %f86, %f90;
	fma.rn.f32 	%f93, %f82, %f87, %f91;
	fma.rn.f32 	%f94, %f83, %f88, %f92;
	fma.rn.f32 	%f95, %f83, %f89, %f93;
	ld.shared.f32 	%f96, [%r10+288];
	ld.shared.f32 	%f97, [%r10+292];
	ld.shared.f32 	%f98, [%r10+296];
	ld.shared.f32 	%f99, [%r11+60];
	ld.shared.f32 	%f100, [%r11+348];
	ld.shared.f32 	%f101, [%r11+64];
	ld.shared.f32 	%f102, [%r11+352];
	ld.shared.f32 	%f103, [%r11+68];
	ld.shared.f32 	%f104, [%r11+356];
	fma.rn.f32 	%f105, %f96, %f99, %f94;
	fma.rn.f32 	%f106, %f96, %f100, %f95;
	fma.rn.f32 	%f107, %f97, %f101, %f105;
	fma.rn.f32 	%f108, %f97, %f102, %f106;
	fma.rn.f32 	%f109, %f98, %f103, %f107;
	fma.rn.f32 	%f110, %f98, %f104, %f108;
	ld.shared.f32 	%f111, [%r10+432];
	ld.shared.f32 	%f112, [%r10+436];
	ld.shared.f32 	%f113, [%r10+440];
	ld.shared.f32 	%f114, [%r11+72];
	ld.shared.f32 	%f115, [%r11+360];
	ld.shared.f32 	%f116, [%r11+76];
	ld.shared.f32 	%f117, [%r11+364];
	ld.shared.f32 	%f118, [%r11+80];
	ld.shared.f32 	%f119, [%r11+368];
	fma.rn.f32 	%f120, %f111, %f114, %f109;
	fma.rn.f32 	%f121, %f111, %f115, %f110;
	fma.rn.f32 	%f122, %f112, %f116, %f120;
	fma.rn.f32 	%f123, %f112, %f117, %f121;
	fma.rn.f32 	%f124, %f113, %f118, %f122;
	fma.rn.f32 	%f125, %f113, %f119, %f123;
	ld.shared.f32 	%f126, [%r10+468];
	ld.shared.f32 	%f127, [%r10+472];
	ld.shared.f32 	%f128, [%r10+476];
	ld.shared.f32 	%f129, [%r11+84];
	ld.shared.f32 	%f130, [%r11+372];
	ld.shared.f32 	%f131, [%r11+88];
	ld.shared.f32 	%f132, [%r11+376];
	ld.shared.f32 	%f133, [%r11+92];
	ld.shared.f32 	%f134, [%r11+380];
	fma.rn.f32 	%f135, %f126, %f129, %f124;
	fma.rn.f32 	%f136, %f126, %f130, %f125;
	fma.rn.f32 	%f137, %f127, %f131, %f135;
	fma.rn.f32 	%f138, %f127, %f132, %f136;
	fma.rn.f32 	%f139, %f128, %f133, %f137;
	fma.rn.f32 	%f140, %f128, %f134, %f138;
	ld.shared.f32 	%f141, [%r10+504];
	ld.shared.f32 	%f142, [%r10+508];
	ld.shared.f32 	%f143, [%r10+512];
	ld.shared.f32 	%f144, [%r11+96];
	ld.shared.f32 	%f145, [%r11+384];
	ld.shared.f32 	%f146, [%r11+100];
	ld.shared.f32 	%f147, [%r11+388];
	ld.shared.f32 	%f148, [%r11+104];
	ld.shared.f32 	%f149, [%r11+392];
	fma.rn.f32 	%f150, %f141, %f144, %f139;
	fma.rn.f32 	%f151, %f141, %f145, %f140;
	fma.rn.f32 	%f152, %f142, %f146, %f150;
	fma.rn.f32 	%f153, %f142, %f147, %f151;
	fma.rn.f32 	%f154, %f143, %f148, %f152;
	fma.rn.f32 	%f155, %f143, %f149, %f153;
	ld.shared.f32 	%f156, [%r10+648];
	ld.shared.f32 	%f157, [%r10+652];
	ld.shared.f32 	%f158, [%r10+656];
	ld.shared.f32 	%f159, [%r11+108];
	ld.shared.f32 	%f160, [%r11+396];
	ld.shared.f32 	%f161, [%r11+112];
	ld.shared.f32 	%f162, [%r11+400];
	ld.shared.f32 	%f163, [%r11+116];
	ld.shared.f32 	%f164, [%r11+404];
	fma.rn.f32 	%f165, %f156, %f159, %f154;
	fma.rn.f32 	%f166, %f156, %f160, %f155;
	fma.rn.f32 	%f167, %f157, %f161, %f165;
	fma.rn.f32 	%f168, %f157, %f162, %f166;
	fma.rn.f32 	%f169, %f158, %f163, %f167;
	fma.rn.f32 	%f170, %f158, %f164, %f168;
	ld.shared.f32 	%f171, [%r10+684];
	ld.shared.f32 	%f172, [%r10+688];
	ld.shared.f32 	%f173, [%r10+692];
	ld.shared.f32 	%f174, [%r11+120];
	ld.shared.f32 	%f175, [%r11+408];
	ld.shared.f32 	%f176, [%r11+124];
	ld.shared.f32 	%f177, [%r11+412];
	ld.shared.f32 	%f178, [%r11+128];
	ld.shared.f32 	%f179, [%r11+416];
	fma.rn.f32 	%f180, %f171, %f174, %f169;
	fma.rn.f32 	%f181, %f171, %f175, %f170;
	fma.rn.f32 	%f182, %f172, %f176, %f180;
	fma.rn.f32 	%f183, %f172, %f177, %f181;
	fma.rn.f32 	%f184, %f173, %f178, %f182;
	fma.rn.f32 	%f185, %f173, %f179, %f183;
	ld.shared.f32 	%f186, [%r10+720];
	ld.shared.f32 	%f187, [%r10+724];
	ld.shared.f32 	%f188, [%r10+728];
	ld.shared.f32 	%f189, [%r11+132];
	ld.shared.f32 	%f190, [%r11+420];
	ld.shared.f32 	%f191, [%r11+136];
	ld.shared.f32 	%f192, [%r11+424];
	ld.shared.f32 	%f193, [%r11+140];
	ld.shared.f32 	%f194, [%r11+428];
	fma.rn.f32 	%f195, %f186, %f189, %f184;
	fma.rn.f32 	%f196, %f186, %f190, %f185;
	fma.rn.f32 	%f197, %f187, %f191, %f195;
	fma.rn.f32 	%f198, %f187, %f192, %f196;
	fma.rn.f32 	%f200, %f188, %f193, %f197;
	fma.rn.f32 	%f199, %f188, %f194, %f198;
	add.s32 	%r147, %r147, 1;
	add.s32 	%r146, %r146, 36;
	add.s64 	%rd27, %rd27, 144;
	add.s32 	%r145, %r145, 3136;
	add.s32 	%r144, %r144, 3136;
	add.s32 	%r143, %r143, 3136;
	add.s32 	%r142, %r142, 3136;
	setp.ne.s32 	%p62, %r147, 16;
	@%p62 bra 	$L__BB0_1;
	ld.param.u64 	%rd26, [default_function_kernel0_param_2];
	cvta.to.global.u64 	%rd23, %rd26;
	mad.lo.s32 	%r137, %r4, 784, %r2;
	mad.lo.s32 	%r138, %r8, 3136, %r137;
	add.s32 	%r139, %r138, %r5;
	mad.lo.s32 	%r140, %r1, 28, %r139;
	add.s32 	%r141, %r140, %r3;
	mul.wide.u32 	%rd24, %r141, 4;
	add.s64 	%rd25, %rd23, %rd24;
	st.global.f32 	[%rd25], %f200;
	st.global.f32 	[%rd25+6272], %f199;
	ret;

}


// ===== COMPILED SASS (sm_100) =====

	.target	sm_100

	.elftype	@"ET_EXEC"


//--------------------- .note.nv.tkinfo           --------------------------
	.section	.note.nv.tkinfo,"",@"SHT_NOTE"
	.sectionflags	@"SHF_NOTE_NV_TKINFO"
	.tkinfo
        /*0018*/ 	.word	0x00000002
        /*0030*/ 	.string	""
        /*0030*/ 	.string	"ptxas"
        /*0030*/ 	.string	"Cuda compilation tools, release 13.0, V13.0.88"
        /*0030*/ 	.string	"Build cuda_13.0.r13.0/compiler.36424714_0"
        /*0030*/ 	.string	"-arch sm_100 -m 64 "



//--------------------- .note.nv.cuinfo           --------------------------
	.section	.note.nv.cuinfo,"",@"SHT_NOTE"
	.sectionflags	@"SHF_NOTE_NV_CUINFO"
        /*0018*/ 	.short	0x0002
        /*001a*/ 	.short	0x0064
        /*001c*/ 	.short	0x0082
	.zero		2


//--------------------- .nv.info                  --------------------------
	.section	.nv.info,"",@"SHT_CUDA_INFO"
	.align	4


	//----- nvinfo : EIATTR_REGCOUNT
	.align		4
        /*0000*/ 	.byte	0x04, 0x2f
        /*0002*/ 	.short	(.L_1 - .L_0)
	.align		4
.L_0:
        /*0004*/ 	.word	index@(default_function_kernel0)
        /*0008*/ 	.word	0x00000026


	//----- nvinfo : EIATTR_FRAME_SIZE
	.align		4
.L_1:
        /*000c*/ 	.byte	0x04, 0x11
        /*000e*/ 	.short	(.L_3 - .L_2)
	.align		4
.L_2:
        /*0010*/ 	.word	index@(default_function_kernel0)
        /*0014*/ 	.word	0x00000000


	//----- nvinfo : EIATTR_MIN_STACK_SIZE
	.align		4
.L_3:
        /*0018*/ 	.byte	0x04, 0x12
        /*001a*/ 	.short	(.L_5 - .L_4)
	.align		4
.L_4:
        /*001c*/ 	.word	index@(default_function_kernel0)
        /*0020*/ 	.word	0x00000000
.L_5:


//--------------------- .nv.compat                --------------------------
	.section	.nv.compat,"",@"SHT_CUDA_COMPAT_INFO"
	.align	4
        /*0000*/ 	.byte	0x02, 0x09, 0x00, 0x00, 0x02, 0x02, 0x01, 0x00, 0x02, 0x05, 0x05, 0x00, 0x03, 0x07, 0x01, 0x01
        /*0010*/ 	.byte	0x02, 0x03, 0x00, 0x00, 0x02, 0x06, 0x01, 0x00, 0x04, 0x0b, 0x08, 0x00, 0x09, 0x00, 0x00, 0x00
        /*0020*/ 	.byte	0x00, 0x00, 0x00, 0x00


//--------------------- .nv.info.default_function_kernel0 --------------------------
	.section	.nv.info.default_function_kernel0,"",@"SHT_CUDA_INFO"
	.sectionflags	@""
	.align	4


	//----- nvinfo : EIATTR_CUDA_API_VERSION
	.align		4
        /*0000*/ 	.byte	0x04, 0x37
        /*0002*/ 	.short	(.L_7 - .L_6)
.L_6:
        /*0004*/ 	.word	0x00000082


	//----- nvinfo : EIATTR_KPARAM_INFO
	.align		4
.L_7:
        /*0008*/ 	.byte	0x04, 0x17
        /*000a*/ 	.short	(.L_9 - .L_8)
.L_8:
        /*000c*/ 	.word	0x00000000
        /*0010*/ 	.short	0x0002
        /*0012*/ 	.short	0x0010
        /*0014*/ 	.byte	0x00, 0xf5, 0x21, 0x00


	//----- nvinfo : EIATTR_KPARAM_INFO
	.align		4
.L_9:
        /*0018*/ 	.byte	0x04, 0x17
        /*001a*/ 	.short	(.L_11 - .L_10)
.L_10:
        /*001c*/ 	.word	0x00000000
        /*0020*/ 	.short	0x0001
        /*0022*/ 	.short	0x0008
        /*0024*/ 	.byte	0x00, 0xf5, 0x21, 0x00


	//----- nvinfo : EIATTR_KPARAM_INFO
	.align		4
.L_11:
        /*0028*/ 	.byte	0x04, 0x17
        /*002a*/ 	.short	(.L_13 - .L_12)
.L_12:
        /*002c*/ 	.word	0x00000000
        /*0030*/ 	.short	0x0000
        /*0032*/ 	.short	0x0000
        /*0034*/ 	.byte	0x00, 0xf5, 0x21, 0x00


	//----- nvinfo : EIATTR_SPARSE_MMA_MASK
	.align		4
.L_13:
        /*0038*/ 	.byte	0x03, 0x50
        /*003a*/ 	.short	0x0000


	//----- nvinfo : EIATTR_MAXREG_COUNT
	.align		4
        /*003c*/ 	.byte	0x03, 0x1b
        /*003e*/ 	.short	0x00ff


	//----- nvinfo : EIATTR_NUM_BARRIERS
	.align		4
        /*0040*/ 	.byte	0x02, 0x4c
        /*0042*/ 	.byte	0x01
	.zero		1


	//----- nvinfo : EIATTR_MERCURY_ISA_VERSION
	.align		4
        /*0044*/ 	.byte	0x03, 0x5f
        /*0046*/ 	.short	0x0101


	//----- nvinfo : EIATTR_VRC_CTA_INIT_COUNT
	.align		4
        /*0048*/ 	.byte	0x02, 0x4a
	.zero		1
	.zero		1


	//----- nvinfo : EIATTR_EXIT_INSTR_OFFSETS
	.align		4
        /*004c*/ 	.byte	0x04, 0x1c
        /*004e*/ 	.short	(.L_15 - .L_14)


	//   ....[0]....
.L_14:
        /*0050*/ 	.word	0x00001ce0


	//----- nvinfo : EIATTR_CRS_STACK_SIZE
	.align		4
.L_15:
        /*0054*/ 	.byte	0x04, 0x1e
        /*0056*/ 	.short	(.L_17 - .L_16)
.L_16:
        /*0058*/ 	.word	0x00000000


	//----- nvinfo : EIATTR_CBANK_PARAM_SIZE
	.align		4
.L_17:
        /*005c*/ 	.byte	0x03, 0x19
        /*005e*/ 	.short	0x0018


	//----- nvinfo : EIATTR_PARAM_CBANK
	.align		4
        /*0060*/ 	.byte	0x04, 0x0a
        /*0062*/ 	.short	(.L_19 - .L_18)
	.align		4
.L_18:
        /*0064*/ 	.word	index@(.nv.constant0.default_function_kernel0)
        /*0068*/ 	.short	0x0380
        /*006a*/ 	.short	0x0018


	//----- nvinfo : EIATTR_SW_WAR
	.align		4
.L_19:
        /*006c*/ 	.byte	0x04, 0x36
        /*006e*/ 	.short	(.L_21 - .L_20)
.L_20:
        /*0070*/ 	.word	0x00000008
.L_21:


//--------------------- .nv.callgraph             --------------------------
	.section	.nv.callgraph,"",@"SHT_CUDA_CALLGRAPH"
	.align	4
	.sectionentsize	8
	.align		4
        /*0000*/ 	.word	0x00000000
	.align		4
        /*0004*/ 	.word	0xffffffff
	.align		4
        /*0008*/ 	.word	0x00000000
	.align		4
        /*000c*/ 	.word	0xfffffffe
	.align		4
        /*0010*/ 	.word	0x00000000
	.align		4
        /*0014*/ 	.word	0xfffffffd
	.align		4
        /*0018*/ 	.word	0x00000000
	.align		4
        /*001c*/ 	.word	0xfffffffc


//--------------------- .text.default_function_kernel0 --------------------------
	.section	.text.default_function_kernel0,"ax",@progbits
	.align	128
        .global         default_function_kernel0
        .type           default_function_kernel0,@function
        .size           default_function_kernel0,(.L_x_8 - default_function_kernel0)
        .other          default_function_kernel0,@"STO_CUDA_ENTRY STV_DEFAULT"
default_function_kernel0:
.text.default_function_kernel0:
[----:B------:R-:W-:Y:S01]  /*0000*/  LDC R1, c[0x0][0x37c] ;  /* 0x0000df00ff017b82 */ /* 0x000fe20000000800 */
[----:B------:R-:W0:Y:S01]  /*0010*/  S2R R21, SR_TID.X ;  /* 0x0000000000157919 */ /* 0x000e220000002100 */
[----:B------:R-:W-:Y:S01]  /*0020*/  MOV R25, 0x400 ;  /* 0x0000040000197802 */ /* 0x000fe20000000f00 */
[----:B------:R-:W1:Y:S01]  /*0030*/  LDCU.64 UR4, c[0x0][0x388] ;  /* 0x00007100ff0477ac */ /* 0x000e620008000a00 */
[----:B------:R-:W2:Y:S02]  /*0040*/  S2R R0, SR_CgaCtaId ;  /* 0x0000000000007919 */ /* 0x000ea40000008800 */
[----:B------:R-:W-:Y:S01]  /*0050*/  IADD3 R22, PT, PT, R25, 0x360, RZ ;  /* 0x0000036019167810 */ /* 0x000fe20007ffe0ff */
[----:B------:R-:W3:Y:S01]  /*0060*/  LDCU.64 UR6, c[0x0][0x358] ;  /* 0x00006b00ff0677ac */ /* 0x000ee20008000a00 */
[----:B------:R-:W4:Y:S01]  /*0070*/  S2R R2, SR_TID.Y ;  /* 0x0000000000027919 */ /* 0x000f220000002200 */
[----:B------:R-:W5:Y:S01]  /*0080*/  S2R R15, SR_TID.Z ;  /* 0x00000000000f7919 */ /* 0x000f620000002300 */
[----:B0-----:R-:W-:-:S02]  /*0090*/  SHF.L.U32 R3, R21, 0x2, RZ ;  /* 0x0000000215037819 */ /* 0x001fc400000006ff */
[----:B------:R-:W-:Y:S02]  /*00a0*/  ISETP.GT.U32.AND P5, PT, R21, 0x5, PT ;  /* 0x000000051500780c */ /* 0x000fe40003fa4070 */
[C---:B--2---:R-:W-:Y:S01]  /*00b0*/  LEA R25, R0.reuse, R25, 0x18 ;  /* 0x0000001900197211 */ /* 0x044fe200078ec0ff */
[C---:B------:R-:W-:Y:S01]  /*00c0*/  VIADD R5, R3.reuse, 0x3 ;  /* 0x0000000303057836 */ /* 0x040fe20000000000 */
[----:B------:R-:W-:Y:S01]  /*00d0*/  LEA R22, R0, R22, 0x18 ;  /* 0x0000001600167211 */ /* 0x000fe200078ec0ff */
[C---:B------:R-:W-:Y:S01]  /*00e0*/  VIADD R0, R3.reuse, 0x1 ;  /* 0x0000000103007836 */ /* 0x040fe20000000000 */
[C---:B------:R-:W-:Y:S01]  /*00f0*/  IADD3 R4, PT, PT, R3.reuse, 0x2, RZ ;  /* 0x0000000203047810 */ /* 0x040fe20007ffe0ff */
[C---:B----4-:R-:W-:Y:S01]  /*0100*/  IMAD R19, R2.reuse, 0x3, RZ ;  /* 0x0000000302137824 */ /* 0x050fe200078e02ff */
[----:B------:R-:W-:Y:S01]  /*0110*/  LOP3.LUT R3, R3, 0xffff, RZ, 0xc0, !PT ;  /* 0x0000ffff03037812 */ /* 0x000fe200078ec0ff */
[----:B------:R-:W-:Y:S01]  /*0120*/  IMAD R16, R2, 0x3, RZ ;  /* 0x0000000302107824 */ /* 0x000fe200078e02ff */
[----:B------:R-:W-:Y:S01]  /*0130*/  LOP3.LUT R6, R4, 0xffff, RZ, 0xc0, !PT ;  /* 0x0000ffff04067812 */ /* 0x000fe200078ec0ff */
[----:B------:R-:W-:Y:S01]  /*0140*/  IMAD R29, R2, 0x3, RZ ;  /* 0x00000003021d7824 */ /* 0x000fe200078e02ff */
[----:B------:R-:W-:Y:S01]  /*0150*/  LOP3.LUT R0, R0, 0xffff, RZ, 0xc0, !PT ;  /* 0x0000ffff00007812 */ /* 0x000fe200078ec0ff */
[----:B------:R-:W-:Y:S01]  /*0160*/  IMAD R3, R3, 0x1c72, RZ ;  /* 0x00001c7203037824 */ /* 0x000fe200078e02ff */
[----:B------:R-:W-:Y:S01]  /*0170*/  LOP3.LUT R7, R5, 0xffff, RZ, 0xc0, !PT ;  /* 0x0000ffff05077812 */ /* 0x000fe200078ec0ff */
[----:B------:R-:W-:Y:S01]  /*0180*/  IMAD R6, R6, 0x1c72, RZ ;  /* 0x00001c7206067824 */ /* 0x000fe200078e02ff */
[----:B------:R-:W-:Y:S01]  /*0190*/  SHF.L.U32 R5, R21, 0x2, RZ ;  /* 0x0000000215057819 */ /* 0x000fe200000006ff */
[----:B------:R-:W-:Y:S01]  /*01a0*/  IMAD R4, R0, 0x1c72, RZ ;  /* 0x00001c7200047824 */ /* 0x000fe200078e02ff */
[----:B------:R-:W-:Y:S01]  /*01b0*/  SHF.R.U32.HI R0, RZ, 0x10, R3 ;  /* 0x00000010ff007819 */ /* 0x000fe20000011603 */
[----:B------:R-:W-:Y:S01]  /*01c0*/  IMAD R7, R7, 0x1c72, RZ ;  /* 0x00001c7207077824 */ /* 0x000fe200078e02ff */
[----:B------:R-:W-:Y:S01]  /*01d0*/  SHF.R.U32.HI R6, RZ, 0x10, R6 ;  /* 0x00000010ff067819 */ /* 0x000fe20000011606 */
[----:B------:R-:W-:Y:S01]  /*01e0*/  VIADD R3, R5, 0x1 ;  /* 0x0000000105037836 */ /* 0x000fe20000000000 */
[----:B------:R-:W-:Y:S01]  /*01f0*/  SHF.R.U32.HI R4, RZ, 0x10, R4 ;  /* 0x00000010ff047819 */ /* 0x000fe20000011604 */
[C---:B------:R-:W-:Y:S01]  /*0200*/  IMAD.IADD R0, R19.reuse, 0x1, R0 ;  /* 0x0000000113007824 */ /* 0x040fe200078e0200 */
[----:B------:R-:W-:Y:S01]  /*0210*/  SHF.R.U32.HI R8, RZ, 0x10, R7 ;  /* 0x00000010ff087819 */ /* 0x000fe20000011607 */
[C---:B------:R-:W-:Y:S01]  /*0220*/  IMAD.IADD R14, R19.reuse, 0x1, R6 ;  /* 0x00000001130e7824 */ /* 0x040fe200078e0206 */
[----:B------:R-:W-:Y:S01]  /*0230*/  IADD3 R4, PT, PT, R19, R4, RZ ;  /* 0x0000000413047210 */ /* 0x000fe20007ffe0ff */
[----:B------:R-:W-:Y:S01]  /*0240*/  VIADD R7, R5, 0x3 ;  /* 0x0000000305077836 */ /* 0x000fe20000000000 */
[----:B------:R-:W-:Y:S01]  /*0250*/  IADD3 R19, PT, PT, R19, R8, RZ ;  /* 0x0000000813137210 */ /* 0x000fe20007ffe0ff */
[----:B-----5:R-:W-:Y:S01]  /*0260*/  IMAD R18, R15, 0xc, R16 ;  /* 0x0000000c0f127824 */ /* 0x020fe200078e0210 */
[----:B------:R-:W-:-:S02]  /*0270*/  IADD3 R6, PT, PT, R5, 0x2, RZ ;  /* 0x0000000205067810 */ /* 0x000fc40007ffe0ff */
[----:B------:R-:W-:Y:S02]  /*0280*/  LOP3.LUT R9, R3, 0xffff, RZ, 0xc0, !PT ;  /* 0x0000ffff03097812 */ /* 0x000fe400078ec0ff */
[----:B------:R-:W-:Y:S02]  /*0290*/  LOP3.LUT R8, R5, 0xffff, RZ, 0xc0, !PT ;  /* 0x0000ffff05087812 */ /* 0x000fe400078ec0ff */
[----:B------:R-:W-:Y:S01]  /*02a0*/  LOP3.LUT R10, R6, 0xffff, RZ, 0xc0, !PT ;  /* 0x0000ffff060a7812 */ /* 0x000fe200078ec0ff */
[----:B------:R-:W-:Y:S01]  /*02b0*/  IMAD R11, R9, 0x1c72, RZ ;  /* 0x00001c72090b7824 */ /* 0x000fe200078e02ff */
[----:B------:R-:W-:Y:S01]  /*02c0*/  LOP3.LUT R12, R7, 0xffff, RZ, 0xc0, !PT ;  /* 0x0000ffff070c7812 */ /* 0x000fe200078ec0ff */
[----:B------:R-:W-:Y:S01]  /*02d0*/  IMAD R8, R8, 0x1c72, RZ ;  /* 0x00001c7208087824 */ /* 0x000fe200078e02ff */
[----:B------:R-:W-:Y:S01]  /*02e0*/  ISETP.GE.U32.AND P1, PT, R21, 0x3, PT ;  /* 0x000000031500780c */ /* 0x000fe20003f26070 */
[----:B------:R-:W-:Y:S01]  /*02f0*/  IMAD R10, R10, 0x1c72, RZ ;  /* 0x00001c720a0a7824 */ /* 0x000fe200078e02ff */
[----:B------:R-:W-:Y:S01]  /*0300*/  SHF.R.U32.HI R11, RZ, 0x10, R11 ;  /* 0x00000010ff0b7819 */ /* 0x000fe2000001160b */
[----:B------:R-:W-:Y:S01]  /*0310*/  IMAD R12, R12, 0x1c72, RZ ;  /* 0x00001c720c0c7824 */ /* 0x000fe200078e02ff */
[----:B------:R-:W-:-:S02]  /*0320*/  SHF.R.U32.HI R9, RZ, 0x10, R8 ;  /* 0x00000010ff097819 */ /* 0x000fc40000011608 */
[----:B------:R-:W-:Y:S01]  /*0330*/  SHF.R.U32.HI R13, RZ, 0x10, R10 ;  /* 0x00000010ff0d7819 */ /* 0x000fe2000001160a */
[C---:B------:R-:W-:Y:S01]  /*0340*/  IMAD.IADD R10, R16.reuse, 0x1, R11 ;  /* 0x00000001100a7824 */ /* 0x040fe200078e020b */
[----:B------:R-:W-:Y:S02]  /*0350*/  PRMT R20, R11, 0x9910, RZ ;  /* 0x000099100b147816 */ /* 0x000fe400000000ff */
[C---:B------:R-:W-:Y:S02]  /*0360*/  IADD3 R8, PT, PT, R16.reuse, R9, RZ ;  /* 0x0000000910087210 */ /* 0x040fe40007ffe0ff */
[----:B------:R-:W-:Y:S01]  /*0370*/  SHF.R.U32.HI R17, RZ, 0x10, R12 ;  /* 0x00000010ff117819 */ /* 0x000fe2000001160c */
[----:B------:R-:W-:Y:S01]  /*0380*/  IMAD.MOV.U32 R11, RZ, RZ, R20 ;  /* 0x000000ffff0b7224 */ /* 0x000fe200078e0014 */
[----:B------:R-:W-:Y:S02]  /*0390*/  IADD3 R12, PT, PT, R16, R13, RZ ;  /* 0x0000000d100c7210 */ /* 0x000fe40007ffe0ff */
[----:B------:R-:W-:Y:S01]  /*03a0*/  PRMT R23, R13, 0x9910, RZ ;  /* 0x000099100d177816 */ /* 0x000fe200000000ff */
[----:B------:R-:W-:Y:S01]  /*03b0*/  IMAD.IADD R18, R17, 0x1, R18 ;  /* 0x0000000111127824 */ /* 0x000fe200078e0212 */
[----:B------:R-:W-:Y:S01]  /*03c0*/  LOP3.LUT R13, R8, 0xffff, RZ, 0xc0, !PT ;  /* 0x0000ffff080d7812 */ /* 0x000fe200078ec0ff */
[----:B------:R-:W-:Y:S01]  /*03d0*/  IMAD R11, R11, 0x9, RZ ;  /* 0x000000090b0b7824 */ /* 0x000fe200078e02ff */
[----:B------:R-:W-:-:S02]  /*03e0*/  IADD3 R16, PT, PT, R16, R17, RZ ;  /* 0x0000001110107210 */ /* 0x000fc40007ffe0ff */
[----:B------:R-:W-:Y:S01]  /*03f0*/  PRMT R20, R17, 0x9910, RZ ;  /* 0x0000991011147816 */ /* 0x000fe200000000ff */
[----:B------:R-:W-:Y:S01]  /*0400*/  IMAD R13, R13, 0x2aab, RZ ;  /* 0x00002aab0d0d7824 */ /* 0x000fe200078e02ff */
[----:B------:R-:W-:Y:S02]  /*0410*/  MOV R17, R23 ;  /* 0x0000001700117202 */ /* 0x000fe40000000f00 */
[----:B------:R-:W-:Y:S01]  /*0420*/  ISETP.GT.U32.AND P0, PT, R18, 0x17, PT ;  /* 0x000000171200780c */ /* 0x000fe20003f04070 */
[----:B------:R-:W-:Y:S01]  /*0430*/  IMAD.MOV R18, RZ, RZ, -R11 ;  /* 0x000000ffff127224 */ /* 0x000fe200078e0a0b */
[----:B------:R-:W-:Y:S01]  /*0440*/  SHF.R.U32.HI R11, RZ, 0x10, R13 ;  /* 0x00000010ff0b7819 */ /* 0x000fe2000001160d */
[----:B------:R-:W-:Y:S02]  /*0450*/  IMAD R13, R17, 0x9, RZ ;  /* 0x00000009110d7824 */ /* 0x000fe400078e02ff */
[----:B------:R-:W-:Y:S01]  /*0460*/  IMAD R17, R20, 0x9, RZ ;  /* 0x0000000914117824 */ /* 0x000fe200078e02ff */
[----:B------:R-:W-:-:S02]  /*0470*/  PRMT R20, R18, 0x7710, RZ ;  /* 0x0000771012147816 */ /* 0x000fc400000000ff */
[----:B------:R-:W-:Y:S02]  /*0480*/  LOP3.LUT R18, R10, 0xffff, RZ, 0xc0, !PT ;  /* 0x0000ffff0a127812 */ /* 0x000fe400078ec0ff */
[----:B------:R-:W-:Y:S01]  /*0490*/  IADD3 R13, PT, PT, RZ, -R13, RZ ;  /* 0x8000000dff0d7210 */ /* 0x000fe20007ffe0ff */
[----:B------:R-:W-:Y:S01]  /*04a0*/  IMAD.IADD R3, R3, 0x1, R20 ;  /* 0x0000000103037824 */ /* 0x000fe200078e0214 */
[----:B------:R-:W-:Y:S02]  /*04b0*/  IADD3 R20, PT, PT, RZ, -R17, RZ ;  /* 0x80000011ff147210 */ /* 0x000fe40007ffe0ff */
[----:B------:R-:W-:Y:S02]  /*04c0*/  PRMT R11, R11, 0x9910, RZ ;  /* 0x000099100b0b7816 */ /* 0x000fe400000000ff */
[----:B------:R-:W-:Y:S01]  /*04d0*/  PRMT R17, R13, 0x7710, RZ ;  /* 0x000077100d117816 */ /* 0x000fe200000000ff */
[----:B------:R-:W-:Y:S01]  /*04e0*/  IMAD R13, R18, 0x2aab, RZ ;  /* 0x00002aab120d7824 */ /* 0x000fe200078e02ff */
[----:B------:R-:W-:Y:S01]  /*04f0*/  PRMT R18, R20, 0x7710, RZ ;  /* 0x0000771014127816 */ /* 0x000fe200000000ff */
[----:B------:R-:W-:Y:S01]  /*0500*/  IMAD R11, R11, 0x6, RZ ;  /* 0x000000060b0b7824 */ /* 0x000fe200078e02ff */
[----:B------:R-:W-:Y:S01]  /*0510*/  LOP3.LUT R20, R4, 0xffff, RZ, 0xc0, !PT ;  /* 0x0000ffff04147812 */ /* 0x000fe200078ec0ff */
[----:B------:R-:W-:Y:S01]  /*0520*/  IMAD.IADD R6, R6, 0x1, R17 ;  /* 0x0000000106067824 */ /* 0x000fe200078e0211 */
[----:B------:R-:W-:Y:S01]  /*0530*/  IADD3 R7, PT, PT, R7, R18, RZ ;  /* 0x0000001207077210 */ /* 0x000fe20007ffe0ff */
[----:B------:R-:W-:Y:S01]  /*0540*/  IMAD.MOV R11, RZ, RZ, -R11 ;  /* 0x000000ffff0b7224 */ /* 0x000fe200078e0a0b */
[----:B------:R-:W-:Y:S01]  /*0550*/  SHF.R.U32.HI R13, RZ, 0x10, R13 ;  /* 0x00000010ff0d7819 */ /* 0x000fe2000001160d */
[----:B------:R-:W-:Y:S01]  /*0560*/  IMAD R17, R20, 0x2aab, RZ ;  /* 0x00002aab14117824 */ /* 0x000fe200078e02ff */
[----:B------:R-:W-:-:S02]  /*0570*/  LOP3.LUT R18, R16, 0xffff, RZ, 0xc0, !PT ;  /* 0x0000ffff10127812 */ /* 0x000fc400078ec0ff */
[----:B------:R-:W-:Y:S02]  /*0580*/  PRMT R13, R13, 0x9910, RZ ;  /* 0x000099100d0d7816 */ /* 0x000fe400000000ff */
[----:B------:R-:W-:Y:S01]  /*0590*/  SHF.R.U32.HI R17, RZ, 0x10, R17 ;  /* 0x00000010ff117819 */ /* 0x000fe20000011611 */
[----:B------:R-:W-:Y:S01]  /*05a0*/  IMAD R18, R18, 0x2aab, RZ ;  /* 0x00002aab12127824 */ /* 0x000fe200078e02ff */
[----:B------:R-:W-:Y:S02]  /*05b0*/  PRMT R11, R11, 0x7710, RZ ;  /* 0x000077100b0b7816 */ /* 0x000fe400000000ff */
[----:B------:R-:W-:Y:S02]  /*05c0*/  PRMT R23, R17, 0x9910, RZ ;  /* 0x0000991011177816 */ /* 0x000fe400000000ff */
[----:B------:R-:W-:Y:S01]  /*05d0*/  IADD3 R8, PT, PT, R8, R11, RZ ;  /* 0x0000000b08087210 */ /* 0x000fe20007ffe0ff */
[----:B------:R-:W-:Y:S01]  /*05e0*/  IMAD R11, R13, 0x6, RZ ;  /* 0x000000060d0b7824 */ /* 0x000fe200078e02ff */
[----:B------:R-:W-:Y:S01]  /*05f0*/  SHF.R.U32.HI R18, RZ, 0x10, R18 ;  /* 0x00000010ff127819 */ /* 0x000fe20000011612 */
[----:B------:R-:W-:Y:S01]  /*0600*/  IMAD.MOV.U32 R13, RZ, RZ, R23 ;  /* 0x000000ffff0d7224 */ /* 0x000fe200078e0017 */
[----:B------:R-:W-:-:S02]  /*0610*/  LOP3.LUT R20, R14, 0xffff, RZ, 0xc0, !PT ;  /* 0x0000ffff0e147812 */ /* 0x000fc400078ec0ff */
[----:B------:R-:W-:Y:S01]  /*0620*/  PRMT R23, R9, 0x9910, RZ ;  /* 0x0000991009177816 */ /* 0x000fe200000000ff */
[----:B------:R-:W-:Y:S01]  /*0630*/  IMAD R13, R13, 0x6, RZ ;  /* 0x000000060d0d7824 */ /* 0x000fe200078e02ff */
[----:B------:R-:W-:Y:S01]  /*0640*/  IADD3 R9, PT, PT, RZ, -R11, RZ ;  /* 0x8000000bff097210 */ /* 0x000fe20007ffe0ff */
[----:B------:R-:W-:Y:S01]  /*0650*/  IMAD R11, R15, 0x2, R18 ;  /* 0x000000020f0b7824 */ /* 0x000fe200078e0212 */
[----:B------:R-:W-:Y:S01]  /*0660*/  LOP3.LUT R31, R8, 0xffff, RZ, 0xc0, !PT ;  /* 0x0000ffff081f7812 */ /* 0x000fe200078ec0ff */
[----:B------:R-:W-:Y:S01]  /*0670*/  IMAD R20, R20, 0x2aab, RZ ;  /* 0x00002aab14147824 */ /* 0x000fe200078e02ff */
[----:B------:R-:W-:Y:S02]  /*0680*/  PRMT R9, R9, 0x7710, RZ ;  /* 0x0000771009097816 */ /* 0x000fe400000000ff */
[----:B------:R-:W-:Y:S02]  /*0690*/  ISETP.GT.U32.OR P4, PT, R11, 0x3, P0 ;  /* 0x000000030b00780c */ /* 0x000fe40000784470 */
[----:B------:R-:W-:Y:S01]  /*06a0*/  MOV R11, R23 ;  /* 0x00000017000b7202 */ /* 0x000fe20000000f00 */
[----:B------:R-:W-:Y:S01]  /*06b0*/  IMAD.IADD R9, R10, 0x1, R9 ;  /* 0x000000010a097824 */ /* 0x000fe200078e0209 */
[----:B------:R-:W-:-:S02]  /*06c0*/  SHF.R.U32.HI R27, RZ, 0x10, R20 ;  /* 0x00000010ff1b7819 */ /* 0x000fc40000011614 */
[----:B------:R-:W-:Y:S02]  /*06d0*/  IADD3 R10, PT, PT, RZ, -R13, RZ ;  /* 0x8000000dff0a7210 */ /* 0x000fe40007ffe0ff */
[----:B------:R-:W-:Y:S01]  /*06e0*/  LOP3.LUT R13, R0, 0xffff, RZ, 0xc0, !PT ;  /* 0x0000ffff000d7812 */ /* 0x000fe200078ec0ff */
[----:B------:R-:W-:Y:S01]  /*06f0*/  IMAD R0, R11, 0x9, RZ ;  /* 0x000000090b007824 */ /* 0x000fe200078e02ff */
[----:B------:R-:W-:Y:S02]  /*0700*/  PRMT R20, R27, 0x9910, RZ ;  /* 0x000099101b147816 */ /* 0x000fe400000000ff */
[----:B------:R-:W-:Y:S01]  /*0710*/  PRMT R11, R10, 0x7710, RZ ;  /* 0x000077100a0b7816 */ /* 0x000fe200000000ff */
[----:B------:R-:W-:Y:S01]  /*0720*/  IMAD.MOV R24, RZ, RZ, -R0 ;  /* 0x000000ffff187224 */ /* 0x000fe200078e0a00 */
[----:B------:R-:W-:Y:S01]  /*0730*/  LOP3.LUT R10, R12, 0xffff, RZ, 0xc0, !PT ;  /* 0x0000ffff0c0a7812 */ /* 0x000fe200078ec0ff */
[----:B------:R-:W-:Y:S01]  /*0740*/  IMAD R20, R20, 0x6, RZ ;  /* 0x0000000614147824 */ /* 0x000fe200078e02ff */
[----:B------:R-:W-:Y:S01]  /*0750*/  IADD3 R4, PT, PT, R4, R11, RZ ;  /* 0x0000000b04047210 */ /* 0x000fe20007ffe0ff */
[----:B------:R-:W-:Y:S01]  /*0760*/  IMAD R13, R13, 0x2aab, RZ ;  /* 0x00002aab0d0d7824 */ /* 0x000fe200078e02ff */
[----:B------:R-:W-:Y:S01]  /*0770*/  LOP3.LUT R3, R3, 0xffff, RZ, 0xc0, !PT ;  /* 0x0000ffff03037812 */ /* 0x000fe200078ec0ff */
[----:B------:R-:W-:Y:S01]  /*0780*/  IMAD R0, R10, 0x2aab, RZ ;  /* 0x00002aab0a007824 */ /* 0x000fe200078e02ff */
[----:B------:R-:W-:Y:S01]  /*0790*/  PRMT R10, R24, 0x7710, RZ ;  /* 0x00007710180a7816 */ /* 0x000fe200000000ff */
[----:B------:R-:W-:Y:S01]  /*07a0*/  IMAD.MOV R20, RZ, RZ, -R20 ;  /* 0x000000ffff147224 */ /* 0x000fe200078e0a14 */
[----:B------:R-:W-:-:S02]  /*07b0*/  SHF.R.U32.HI R11, RZ, 0x10, R13 ;  /* 0x00000010ff0b7819 */ /* 0x000fc4000001160d */
[----:B------:R-:W-:Y:S01]  /*07c0*/  SHF.R.U32.HI R0, RZ, 0x10, R0 ;  /* 0x00000010ff007819 */ /* 0x000fe20000011600 */
[----:B------:R-:W-:Y:S01]  /*07d0*/  IMAD.IADD R10, R5, 0x1, R10 ;  /* 0x00000001050a7824 */ /* 0x000fe200078e020a */
[----:B------:R-:W-:Y:S01]  /*07e0*/  PRMT R23, R20, 0x7710, RZ ;  /* 0x0000771014177816 */ /* 0x000fe200000000ff */
[----:B------:R-:W-:Y:S01]  /*07f0*/  IMAD R20, R15, 0x620, RZ ;  /* 0x000006200f147824 */ /* 0x000fe200078e02ff */
[----:B------:R-:W-:Y:S02]  /*0800*/  PRMT R0, R0, 0x9910, RZ ;  /* 0x0000991000007816 */ /* 0x000fe400000000ff */
[----:B------:R-:W-:Y:S01]  /*0810*/  IADD3 R14, PT, PT, R14, R23, RZ ;  /* 0x000000170e0e7210 */ /* 0x000fe20007ffe0ff */
[C-C-:B------:R-:W-:Y:S01]  /*0820*/  IMAD R13, R18.reuse, 0x310, R20.reuse ;  /* 0x00000310120d7824 */ /* 0x140fe200078e0214 */
[----:B------:R-:W-:Y:S01]  /*0830*/  PRMT R23, R18, 0x9910, RZ ;  /* 0x0000991012177816 */ /* 0x000fe200000000ff */
[--C-:B------:R-:W-:Y:S01]  /*0840*/  IMAD R11, R11, 0x310, R20.reuse ;  /* 0x000003100b0b7824 */ /* 0x100fe200078e0214 */
[----:B------:R-:W-:Y:S01]  /*0850*/  MOV R18, R0 ;  /* 0x0000000000127202 */ /* 0x000fe20000000f00 */
[----:B------:R-:W-:Y:S01]  /*0860*/  IMAD R0, R2, 0x1b, R5 ;  /* 0x0000001b02007824 */ /* 0x000fe200078e0205 */
[----:B------:R-:W-:Y:S01]  /*0870*/  LOP3.LUT R4, R4, 0xffff, RZ, 0xc0, !PT ;  /* 0x0000ffff04047812 */ /* 0x000fe200078ec0ff */
[--C-:B------:R-:W-:Y:S01]  /*0880*/  IMAD R17, R17, 0x310, R20.reuse ;  /* 0x0000031011117824 */ /* 0x100fe200078e0214 */
[----:B------:R-:W-:Y:S01]  /*0890*/  LOP3.LUT R10, R10, 0xffff, RZ, 0xc0, !PT ;  /* 0x0000ffff0a0a7812 */ /* 0x000fe200078ec0ff */
[----:B------:R-:W-:Y:S01]  /*08a0*/  IMAD R27, R27, 0x310, R20 ;  /* 0x000003101b1b7824 */ /* 0x000fe200078e0214 */
[----:B------:R-:W-:Y:S01]  /*08b0*/  ISETP.GT.U32.OR P0, PT, R0, 0x68, P5 ;  /* 0x000000680000780c */ /* 0x000fe20002f04470 */
[----:B------:R-:W-:Y:S01]  /*08c0*/  IMAD R5, R18, 0x6, RZ ;  /* 0x0000000612057824 */ /* 0x000fe200078e02ff */
[----:B------:R-:W-:Y:S01]  /*08d0*/  LOP3.LUT R33, R9, 0xffff, RZ, 0xc0, !PT ;  /* 0x0000ffff09217812 */ /* 0x000fe200078ec0ff */
[----:B------:R-:W-:Y:S01]  /*08e0*/  IMAD R20, R2, 0x6, R21 ;  /* 0x0000000602147824 */ /* 0x000fe200078e0215 */
[----:B------:R-:W-:Y:S01]  /*08f0*/  LOP3.LUT R6, R6, 0xffff, RZ, 0xc0, !PT ;  /* 0x0000ffff06067812 */ /* 0x000fe200078ec0ff */
[----:B------:R-:W-:Y:S01]  /*0900*/  IMAD R18, R23, 0x6, RZ ;  /* 0x0000000617127824 */ /* 0x000fe200078e02ff */
[----:B------:R-:W-:Y:S01]  /*0910*/  IADD3 R5, PT, PT, RZ, -R5, RZ ;  /* 0x80000005ff057210 */ /* 0x000fe20007ffe0ff */
[----:B------:R-:W-:Y:S01]  /*0920*/  IMAD.IADD R24, R29, 0x1, R20 ;  /* 0x000000011d187824 */ /* 0x000fe200078e0214 */
[----:B------:R-:W-:Y:S01]  /*0930*/  LOP3.LUT R9, R7, 0xffff, RZ, 0xc0, !PT ;  /* 0x0000ffff07097812 */ /* 0x000fe200078ec0ff */
[----:B------:R-:W-:Y:S01]  /*0940*/  IMAD.MOV R18, RZ, RZ, -R18 ;  /* 0x000000ffff127224 */ /* 0x000fe200078e0a12 */
[----:B------:R-:W-:Y:S01]  /*0950*/  PRMT R5, R5, 0x7710, RZ ;  /* 0x0000771005057816 */ /* 0x000fe200000000ff */
[----:B------:R-:W-:Y:S01]  /*0960*/  IMAD R0, R15, 0x6c, R0 ;  /* 0x0000006c0f007824 */ /* 0x000fe200078e0200 */
[----:B------:R-:W-:-:S02]  /*0970*/  LEA R23, R24, R25, 0x2 ;  /* 0x0000001918177211 */ /* 0x000fc400078e10ff */
[----:B------:R-:W-:Y:S01]  /*0980*/  PRMT R29, R18, 0x7710, RZ ;  /* 0x00007710121d7816 */ /* 0x000fe200000000ff */
[C---:B------:R-:W-:Y:S01]  /*0990*/  IMAD R25, R0.reuse, 0x4, R25 ;  /* 0x0000000400197824 */ /* 0x040fe200078e0219 */
[----:B------:R-:W-:Y:S02]  /*09a0*/  ISETP.GT.U32.OR P4, PT, R0, 0xd4, P4 ;  /* 0x000000d40000780c */ /* 0x000fe40002784470 */
[C---:B------:R-:W-:Y:S01]  /*09b0*/  LOP3.LUT R18, R21.reuse, 0xffff, RZ, 0xc0, !PT ;  /* 0x0000ffff15127812 */ /* 0x040fe200078ec0ff */
[----:B------:R-:W-:Y:S01]  /*09c0*/  IMAD.IADD R16, R16, 0x1, R29 ;  /* 0x0000000110107824 */ /* 0x000fe200078e021d */
[----:B------:R-:W-:Y:S02]  /*09d0*/  LOP3.LUT R0, R21, 0xffff, RZ, 0xc0, !PT ;  /* 0x0000ffff15007812 */ /* 0x000fe400078ec0ff */
[----:B------:R-:W-:Y:S01]  /*09e0*/  LOP3.LUT R24, R19, 0xffff, RZ, 0xc0, !PT ;  /* 0x0000ffff13187812 */ /* 0x000fe200078ec0ff */
[----:B------:R-:W-:Y:S01]  /*09f0*/  IMAD R18, R18, 0x5556, RZ ;  /* 0x0000555612127824 */ /* 0x000fe200078e02ff */
[----:B------:R-:W-:Y:S01]  /*0a00*/  IADD3 R12, PT, PT, R12, R5, RZ ;  /* 0x000000050c0c7210 */ /* 0x000fe20007ffe0ff */
[----:B------:R-:W-:Y:S01]  /*0a10*/  IMAD R5, R0, 0x5556, RZ ;  /* 0x0000555600057824 */ /* 0x000fe200078e02ff */
[----:B------:R-:W-:Y:S01]  /*0a20*/  PLOP3.LUT P0, PT, P4, P0, PT, 0xf8, 0x8f ;  /* 0x00000000008f781c */ /* 0x000fe20002701f70 */
[----:B------:R-:W-:Y:S01]  /*0a30*/  IMAD R24, R24, 0x2aab, RZ ;  /* 0x00002aab18187824 */ /* 0x000fe200078e02ff */
[----:B------:R-:W-:Y:S01]  /*0a40*/  SHF.R.U32.HI R29, RZ, 0x10, R18 ;  /* 0x00000010ff1d7819 */ /* 0x000fe20000011612 */
[----:B------:R-:W0:Y:S01]  /*0a50*/  S2R R0, SR_CTAID.Y ;  /* 0x0000000000007919 */ /* 0x000e220000002600 */
[----:B------:R-:W-:-:S02]  /*0a60*/  SHF.R.U32.HI R5, RZ, 0x10, R5 ;  /* 0x00000010ff057819 */ /* 0x000fc40000011605 */
[----:B------:R-:W-:Y:S01]  /*0a70*/  SHF.R.U32.HI R26, RZ, 0x10, R24 ;  /* 0x00000010ff1a7819 */ /* 0x000fe20000011618 */
[C---:B------:R-:W-:Y:S01]  /*0a80*/  IMAD R24, R2.reuse, 0x2, R29 ;  /* 0x0000000202187824 */ /* 0x040fe200078e021d */
[----:B------:R-:W-:Y:S02]  /*0a90*/  LEA R18, R2, R5, 0x1 ;  /* 0x0000000502127211 */ /* 0x000fe400078e08ff */
[----:B------:R-:W2:Y:S01]  /*0aa0*/  S2R R2, SR_CTAID.Z ;  /* 0x0000000000027919 */ /* 0x000ea20000002700 */
[----:B------:R-:W-:Y:S02]  /*0ab0*/  PRMT R5, R26, 0x9910, RZ ;  /* 0x000099101a057816 */ /* 0x000fe400000000ff */
[----:B------:R-:W-:Y:S02]  /*0ac0*/  LOP3.LUT R7, R16, 0xffff, RZ, 0xc0, !PT ;  /* 0x0000ffff10077812 */ /* 0x000fe400078ec0ff */
[----:B------:R-:W-:Y:S01]  /*0ad0*/  LOP3.LUT R35, R18, 0x3, RZ, 0xc0, !PT ;  /* 0x0000000312237812 */ /* 0x000fe200078ec0ff */
[----:B------:R-:W-:-:S05]  /*0ae0*/  IMAD R5, R5, 0x6, RZ ;  /* 0x0000000605057824 */ /* 0x000fca00078e02ff */
[----:B------:R-:W-:-:S04]  /*0af0*/  IADD3 R5, PT, PT, RZ, -R5, RZ ;  /* 0x80000005ff057210 */ /* 0x000fc80007ffe0ff */
[----:B------:R-:W-:Y:S02]  /*0b00*/  PRMT R26, R5, 0x7710, RZ ;  /* 0x00007710051a7816 */ /* 0x000fe400000000ff */
[----:B------:R-:W-:-:S03]  /*0b10*/  LOP3.LUT R5, R14, 0xffff, RZ, 0xc0, !PT ;  /* 0x0000ffff0e057812 */ /* 0x000fc600078ec0ff */
[----:B------:R-:W-:Y:S02]  /*0b20*/  IMAD.IADD R19, R19, 0x1, R26 ;  /* 0x0000000113137824 */ /* 0x000fe400078e021a */
[C---:B------:R-:W-:Y:S02]  /*0b30*/  VIADD R26, R21.reuse, 0xfffffffd ;  /* 0xfffffffd151a7836 */ /* 0x040fe40000000000 */
[C---:B0-----:R-:W-:Y:S01]  /*0b40*/  IMAD R17, R0.reuse, 0x70, R17 ;  /* 0x0000007000117824 */ /* 0x041fe200078e0211 */
[C---:B------:R-:W-:Y:S01]  /*0b50*/  SHF.L.U32 R8, R0.reuse, 0x2, RZ ;  /* 0x0000000200087819 */ /* 0x040fe200000006ff */
[----:B------:R-:W-:Y:S01]  /*0b60*/  IMAD R14, R0, 0x70, R27 ;  /* 0x00000070000e7824 */ /* 0x000fe200078e021b */
[----:B------:R-:W-:Y:S01]  /*0b70*/  SEL R21, R21, R26, !P1 ;  /* 0x0000001a15157207 */ /* 0x000fe20004800000 */
[----:B------:R-:W-:Y:S01]  /*0b80*/  IMAD R17, R4, 0x1c, R17 ;  /* 0x0000001c04117824 */ /* 0x000fe200078e0211 */
[----:B------:R-:W-:Y:S01]  /*0b90*/  SHF.R.U32.HI R4, RZ, 0x2, R18 ;  /* 0x00000002ff047819 */ /* 0x000fe20000011612 */
[----:B------:R-:W-:Y:S01]  /*0ba0*/  IMAD R14, R5, 0x1c, R14 ;  /* 0x0000001c050e7824 */ /* 0x000fe200078e020e */
[----:B--2---:R-:W-:Y:S01]  /*0bb0*/  LEA R5, R2, R15, 0x1 ;  /* 0x0000000f02057211 */ /* 0x004fe200078e08ff */
[----:B------:R-:W-:Y:S01]  /*0bc0*/  IMAD R13, R0, 0x70, R13 ;  /* 0x00000070000d7824 */ /* 0x000fe200078e020d */
[----:B------:R-:W-:-:S02]  /*0bd0*/  LOP3.LUT R27, R18, 0x3, RZ, 0xc0, !PT ;  /* 0x00000003121b7812 */ /* 0x000fc400078ec0ff */
[----:B------:R-:W-:Y:S01]  /*0be0*/  LEA R4, R5, R4, 0x1 ;  /* 0x0000000405047211 */ /* 0x000fe200078e08ff */
[----:B------:R-:W-:Y:S01]  /*0bf0*/  IMAD R5, R15, 0x18, R20 ;  /* 0x000000180f057824 */ /* 0x000fe200078e0214 */
[----:B------:R-:W-:Y:S01]  /*0c00*/  LOP3.LUT P6, RZ, R8, R31, RZ, 0xfc, !PT ;  /* 0x0000001f08ff7212 */ /* 0x000fe200078cfcff */
[----:B------:R-:W-:Y:S01]  /*0c10*/  IMAD R20, R20, 0x3, RZ ;  /* 0x0000000314147824 */ /* 0x000fe200078e02ff */
[----:B------:R-:W-:Y:S01]  /*0c20*/  LOP3.LUT R16, R19, 0xffff, RZ, 0xc0, !PT ;  /* 0x0000ffff13107812 */ /* 0x000fe200078ec0ff */
[----:B------:R-:W-:Y:S01]  /*0c30*/  IMAD R26, R4, 0x240, RZ ;  /* 0x00000240041a7824 */ /* 0x000fe200078e02ff */
[----:B------:R-:W-:Y:S01]  /*0c40*/  ISETP.GT.U32.AND P3, PT, R5, 0x2f, PT ;  /* 0x0000002f0500780c */ /* 0x000fe20003f64070 */
[----:B------:R-:W-:Y:S02]  /*0c50*/  IMAD R5, R15, 0x8, R18 ;  /* 0x000000080f057824 */ /* 0x000fe400078e0212 */
[----:B------:R-:W-:Y:S02]  /*0c60*/  IMAD R4, R21, 0x3, R26 ;  /* 0x0000000315047824 */ /* 0x000fe400078e021a */
[----:B------:R-:W-:Y:S01]  /*0c70*/  IMAD R29, R15, 0x48, R20 ;  /* 0x000000480f1d7824 */ /* 0x000fe200078e0214 */
[----:B------:R-:W-:Y:S01]  /*0c80*/  ISETP.GT.U32.OR P3, PT, R5, 0xf, P3 ;  /* 0x0000000f0500780c */ /* 0x000fe20001f64470 */
[----:B------:R-:W-:-:S03]  /*0c90*/  IMAD.WIDE.U32 R4, R4, 0x4, RZ ;  /* 0x0000000404047825 */ /* 0x000fc600078e00ff */
[----:B------:R-:W-:Y:S01]  /*0ca0*/  ISETP.GT.U32.OR P4, PT, R29, 0x8e, P3 ;  /* 0x0000008e1d00780c */ /* 0x000fe20001f84470 */
[----:B------:R-:W-:Y:S02]  /*0cb0*/  IMAD R26, R35, 0x9, R26 ;  /* 0x00000009231a7824 */ /* 0x000fe400078e021a */
[----:B------:R-:W-:Y:S01]  /*0cc0*/  IMAD.WIDE.U32 R4, R27, 0x24, R4 ;  /* 0x000000241b047825 */ /* 0x000fe200078e0004 */
[----:B------:R-:W-:-:S03]  /*0cd0*/  P2R R27, PR, RZ, 0x1 ;  /* 0x00000001ff1b7803 */ /* 0x000fc60000000000 */
[----:B------:R-:W-:Y:S01]  /*0ce0*/  IMAD R21, R21, 0x3, R26 ;  /* 0x0000000315157824 */ /* 0x000fe200078e021a */
[----:B-1----:R-:W-:Y:S01]  /*0cf0*/  IADD3 R4, P1, PT, R4, UR4, RZ ;  /* 0x0000000404047c10 */ /* 0x002fe2000ff3e0ff */
[----:B------:R-:W-:-:S03]  /*0d00*/  UMOV UR4, URZ ;  /* 0x000000ff00047c82 */ /* 0x000fc60008000000 */
[----:B------:R-:W-:-:S04]  /*0d10*/  IADD3 R4, P2, PT, R4, 0x8, RZ ;  /* 0x0000000804047810 */ /* 0x000fc80007f5e0ff */
[----:B------:R-:W-:Y:S01]  /*0d20*/  IADD3.X R5, PT, PT, RZ, UR5, R5, P2, P1 ;  /* 0x00000005ff057c10 */ /* 0x000fe200097e2405 */
[----:B------:R-:W0:Y:S01]  /*0d30*/  S2UR UR5, SR_CTAID.X ;  /* 0x00000000000579c3 */ /* 0x000e220000002500 */
[C---:B------:R-:W-:Y:S02]  /*0d40*/  ISETP.GT.U32.OR P1, PT, R20.reuse, 0x47, P5 ;  /* 0x000000471400780c */ /* 0x040fe40002f24470 */
[C---:B------:R-:W-:Y:S02]  /*0d50*/  ISETP.GT.U32.OR P2, PT, R20.reuse, 0x46, P5 ;  /* 0x000000461400780c */ /* 0x040fe40002f44470 */
[----:B------:R-:W-:Y:S02]  /*0d60*/  ISETP.GT.U32.OR P5, PT, R20, 0x45, P5 ;  /* 0x000000451400780c */ /* 0x000fe40002fa4470 */
[----:B------:R-:W-:Y:S02]  /*0d70*/  SHF.R.U32.HI R20, RZ, 0x2, R24 ;  /* 0x00000002ff147819 */ /* 0x000fe40000011618 */
[----:B------:R-:W-:-:S02]  /*0d80*/  P2R R28, PR, RZ, 0x20 ;  /* 0x00000020ff1c7803 */ /* 0x000fc40000000000 */
[C---:B------:R-:W-:Y:S02]  /*0d90*/  ISETP.GT.U32.OR P5, PT, R29.reuse, 0x8f, P3 ;  /* 0x0000008f1d00780c */ /* 0x040fe40001fa4470 */
[----:B------:R-:W-:Y:S02]  /*0da0*/  PLOP3.LUT P2, PT, P4, P2, PT, 0xf8, 0x8f ;  /* 0x00000000008f781c */ /* 0x000fe40002745f70 */
[----:B------:R-:W-:Y:S02]  /*0db0*/  PLOP3.LUT P1, PT, P5, P1, PT, 0xf8, 0x8f ;  /* 0x00000000008f781c */ /* 0x000fe40002f23f70 */
[C---:B------:R-:W-:Y:S02]  /*0dc0*/  ISETP.GT.U32.OR P3, PT, R29.reuse, 0x8d, P3 ;  /* 0x0000008d1d00780c */ /* 0x040fe40001f64470 */
[----:B------:R-:W-:Y:S01]  /*0dd0*/  LEA R24, R29, R22, 0x2 ;  /* 0x000000161d187211 */ /* 0x000fe200078e10ff */
[C---:B------:R-:W-:Y:S01]  /*0de0*/  IMAD R22, R15.reuse, 0x90, R22 ;  /* 0x000000900f167824 */ /* 0x040fe200078e0216 */
[----:B------:R-:W-:Y:S01]  /*0df0*/  LOP3.LUT R29, R12, 0xffff, RZ, 0xc0, !PT ;  /* 0x0000ffff0c1d7812 */ /* 0x000fe200078ec0ff */
[----:B------:R-:W-:Y:S01]  /*0e00*/  IMAD R15, R15, 0x2, R20 ;  /* 0x000000020f0f7824 */ /* 0x000fe200078e0214 */
[----:B0-----:R-:W-:Y:S01]  /*0e10*/  UIMAD UR5, UR5, 0x7, URZ ;  /* 0x00000007050578a4 */ /* 0x001fe2000f8e02ff */
[----:B------:R-:W-:-:S04]  /*0e20*/  IMAD R12, R0, 0x70, R11 ;  /* 0x00000070000c7824 */ /* 0x000fc800078e020b */
[----:B------:R-:W-:Y:S01]  /*0e30*/  IMAD R11, R31, 0x1c, R12 ;  /* 0x0000001c1f0b7824 */ /* 0x000fe200078e020c */
[----:B------:R-:W-:Y:S01]  /*0e40*/  LOP3.LUT P5, RZ, R10, UR5, RZ, 0xfc, !PT ;  /* 0x000000050aff7c12 */ /* 0x000fe2000f8afcff */
[----:B------:R-:W-:Y:S01]  /*0e50*/  IMAD.IADD R31, R8, 0x1, R31 ;  /* 0x00000001081f7824 */ /* 0x000fe200078e021f */
[----:B------:R-:W-:Y:S01]  /*0e60*/  LOP3.LUT P4, RZ, R3, UR5, RZ, 0xfc, !PT ;  /* 0x0000000503ff7c12 */ /* 0x000fe2000f88fcff */
[----:B------:R-:W-:Y:S01]  /*0e70*/  VIADD R10, R10, UR5 ;  /* 0x000000050a0a7c36 */ /* 0x000fe20008000000 */
[----:B------:R-:W-:Y:S01]  /*0e80*/  PLOP3.LUT P0, PT, P6, P5, PT, 0x2f, 0xf2 ;  /* 0x0000000000f2781c */ /* 0x000fe2000370a577 */
[----:B------:R-:W-:Y:S01]  /*0e90*/  IMAD R12, R16, 0x1c, R13 ;  /* 0x0000001c100c7824 */ /* 0x000fe200078e020d */
[----:B------:R-:W-:Y:S02]  /*0ea0*/  LOP3.LUT P5, RZ, R8, R33, RZ, 0xfc, !PT ;  /* 0x0000002108ff7212 */ /* 0x000fe400078afcff */
[----:B------:R-:W-:Y:S02]  /*0eb0*/  P2R R20, PR, RZ, 0x1 ;  /* 0x00000001ff147803 */ /* 0x000fe40000000000 */
[----:B------:R-:W-:-:S02]  /*0ec0*/  PLOP3.LUT P0, PT, P5, P4, PT, 0x2f, 0xf2 ;  /* 0x0000000000f2781c */ /* 0x000fc40002f08577 */
[----:B------:R-:W-:Y:S02]  /*0ed0*/  ISETP.NE.AND P6, PT, R28, RZ, PT ;  /* 0x000000ff1c00720c */ /* 0x000fe40003fc5270 */
[----:B------:R-:W-:Y:S02]  /*0ee0*/  LOP3.LUT P4, RZ, R6, UR5, RZ, 0xfc, !PT ;  /* 0x0000000506ff7c12 */ /* 0x000fe4000f88fcff */
[----:B------:R-:W-:Y:S02]  /*0ef0*/  LOP3.LUT P5, RZ, R8, R29, RZ, 0xfc, !PT ;  /* 0x0000001d08ff7212 */ /* 0x000fe400078afcff */
[----:B------:R-:W-:Y:S02]  /*0f00*/  PLOP3.LUT P3, PT, P3, P6, PT, 0xf8, 0x8f ;  /* 0x00000000008f781c */ /* 0x000fe40001f6df70 */
[----:B------:R-:W-:Y:S02]  /*0f10*/  PLOP3.LUT P4, PT, P5, P4, PT, 0x2f, 0xf2 ;  /* 0x0000000000f2781c */ /* 0x000fe40002f88577 */
[----:B------:R-:W-:-:S02]  /*0f20*/  LOP3.LUT P5, RZ, R9, UR5, RZ, 0xfc, !PT ;  /* 0x0000000509ff7c12 */ /* 0x000fc4000f8afcff */
[C---:B------:R-:W-:Y:S01]  /*0f30*/  LOP3.LUT P6, RZ, R8.reuse, R7, RZ, 0xfc, !PT ;  /* 0x0000000708ff7212 */ /* 0x040fe200078cfcff */
[C---:B------:R-:W-:Y:S01]  /*0f40*/  IMAD.IADD R7, R8.reuse, 0x1, R7 ;  /* 0x0000000108077824 */ /* 0x040fe200078e0207 */
[----:B------:R-:W-:Y:S02]  /*0f50*/  IADD3 R29, PT, PT, R8, R29, RZ ;  /* 0x0000001d081d7210 */ /* 0x000fe40007ffe0ff */
[----:B------:R-:W-:Y:S02]  /*0f60*/  PLOP3.LUT P5, PT, P6, P5, PT, 0x2f, 0xf2 ;  /* 0x0000000000f2781c */ /* 0x000fe400037aa577 */
[----:B------:R-:W-:Y:S02]  /*0f70*/  ISETP.NE.AND P6, PT, R20, RZ, PT ;  /* 0x000000ff1400720c */ /* 0x000fe40003fc5270 */
[----:B------:R-:W-:Y:S02]  /*0f80*/  IADD3 R33, PT, PT, R8, R33, RZ ;  /* 0x0000002108217210 */ /* 0x000fe40007ffe0ff */
[----:B------:R-:W-:Y:S01]  /*0f90*/  ISETP.GT.U32.OR P6, PT, R31, 0x1c, P6 ;  /* 0x0000001c1f00780c */ /* 0x000fe200037c4470 */
[----:B------:R-:W-:Y:S01]  /*0fa0*/  IMAD.MOV.U32 R31, RZ, RZ, RZ ;  /* 0x000000ffff1f7224 */ /* 0x000fe200078e00ff */
[----:B------:R-:W-:Y:S01]  /*0fb0*/  IADD3 R8, PT, PT, R3, UR5, RZ ;  /* 0x0000000503087c10 */ /* 0x000fe2000fffe0ff */
[----:B------:R-:W-:Y:S01]  /*0fc0*/  VIADD R3, R6, UR5 ;  /* 0x0000000506037c36 */ /* 0x000fe20008000000 */
[----:B------:R-:W-:Y:S01]  /*0fd0*/  ISETP.GT.U32.OR P4, PT, R29, 0x1c, P4 ;  /* 0x0000001c1d00780c */ /* 0x000fe20002784470 */
[----:B------:R-:W-:Y:S01]  /*0fe0*/  HFMA2 R29, -RZ, RZ, 0, 0 ;  /* 0x00000000ff1d7431 */ /* 0x000fe200000001ff */
[----:B------:R-:W-:-:S02]  /*0ff0*/  ISETP.GT.U32.OR P6, PT, R10, 0x1c, P6 ;  /* 0x0000001c0a00780c */ /* 0x000fc400037c4470 */
[----:B------:R-:W-:Y:S02]  /*1000*/  ISETP.GT.U32.OR P0, PT, R33, 0x1c, P0 ;  /* 0x0000001c2100780c */ /* 0x000fe40000704470 */
[----:B------:R-:W-:Y:S02]  /*1010*/  ISETP.GT.U32.OR P4, PT, R3, 0x1c, P4 ;  /* 0x0000001c0300780c */ /* 0x000fe40002784470 */
[----:B------:R-:W-:Y:S02]  /*1020*/  P2R R28, PR, RZ, 0x40 ;  /* 0x00000040ff1c7803 */ /* 0x000fe40000000000 */
[----:B------:R-:W-:Y:S02]  /*1030*/  ISETP.GT.U32.OR P5, PT, R7, 0x1c, P5 ;  /* 0x0000001c0700780c */ /* 0x000fe40002fa4470 */
[----:B------:R-:W-:Y:S02]  /*1040*/  IADD3 R9, PT, PT, R9, UR5, RZ ;  /* 0x0000000509097c10 */ /* 0x000fe4000fffe0ff */
[----:B------:R-:W-:-:S02]  /*1050*/  ISETP.GT.U32.OR P6, PT, R8, 0x1c, P0 ;  /* 0x0000001c0800780c */ /* 0x000fc400007c4470 */
[----:B------:R-:W-:Y:S02]  /*1060*/  P2R R26, PR, RZ, 0x10 ;  /* 0x00000010ff1a7803 */ /* 0x000fe40000000000 */
[----:B------:R-:W-:Y:S02]  /*1070*/  ISETP.NE.AND P0, PT, R27, RZ, PT ;  /* 0x000000ff1b00720c */ /* 0x000fe40003f05270 */
[----:B------:R-:W-:Y:S02]  /*1080*/  IADD3 R6, PT, PT, R3, -0x1d, R14 ;  /* 0xffffffe303067810 */ /* 0x000fe40007ffe00e */
[----:B------:R-:W-:Y:S02]  /*1090*/  ISETP.GT.U32.OR P4, PT, R9, 0x1c, P5 ;  /* 0x0000001c0900780c */ /* 0x000fe40002f84470 */
[----:B------:R-:W-:Y:S02]  /*10a0*/  IADD3 R20, PT, PT, R10, -0x1d, R11 ;  /* 0xffffffe30a147810 */ /* 0x000fe40007ffe00b */
[----:B------:R-:W-:-:S02]  /*10b0*/  IADD3 R7, PT, PT, R8, -0x1d, R17 ;  /* 0xffffffe308077810 */ /* 0x000fc40007ffe011 */
[----:B------:R-:W-:Y:S02]  /*10c0*/  P2R R27, PR, RZ, 0x40 ;  /* 0x00000040ff1b7803 */ /* 0x000fe40000000000 */
[----:B------:R-:W-:Y:S02]  /*10d0*/  IADD3 R3, PT, PT, R9, -0x1d, R12 ;  /* 0xffffffe309037810 */ /* 0x000fe40007ffe00c */
[----:B---3--:R-:W-:-:S13]  /*10e0*/  ISETP.GT.U32.AND P5, PT, R15, 0x3, PT ;  /* 0x000000030f00780c */ /* 0x008fda0003fa4070 */
.L_x_6:
[----:B------:R-:W0:Y:S01]  /*10f0*/  LDC.64 R14, c[0x0][0x380] ;  /* 0x0000e000ff0e7b82 */ /* 0x000e220000000a00 */
[----:B------:R-:W-:Y:S01]  /*1100*/  P2R R17, PR, RZ, 0x4 ;  /* 0x00000004ff117803 */ /* 0x000fe20000000000 */
[----:B------:R-:W-:Y:S01]  /*1110*/  IMAD.MOV.U32 R16, RZ, RZ, RZ ;  /* 0x000000ffff107224 */ /* 0x000fe200078e00ff */
[----:B------:R-:W-:Y:S01]  /*1120*/  P2R R19, PR, RZ, 0x2 ;  /* 0x00000002ff137803 */ /* 0x000fe20000000000 */
[----:B------:R-:W-:Y:S01]  /*1130*/  IMAD.MOV.U32 R30, RZ, RZ, RZ ;  /* 0x000000ffff1e7224 */ /* 0x000fe200078e00ff */
[----:B------:R-:W-:-:S03]  /*1140*/  ISETP.NE.AND P2, PT, R28, RZ, PT ;  /* 0x000000ff1c00720c */ /* 0x000fc60003f45270 */
[----:B------:R-:W-:Y:S01]  /*1150*/  BAR.SYNC.DEFER_BLOCKING 0x0 ;  /* 0x0000000000007b1d */ /* 0x000fe20000010000 */
[----:B------:R-:W-:Y:S02]  /*1160*/  ISETP.NE.AND P1, PT, R27, RZ, PT ;  /* 0x000000ff1b00720c */ /* 0x000fe40003f25270 */
[----:B------:R-:W-:Y:S02]  /*1170*/  ISETP.NE.AND P6, PT, R26, RZ, PT ;  /* 0x000000ff1a00720c */ /* 0x000fe40003fc5270 */
[----:B------:R-:W-:Y:S01]  /*1180*/  MOV R18, RZ ;  /* 0x000000ff00127202 */ /* 0x000fe20000000f00 */
[----:B0-----:R-:W-:-:S04]  /*1190*/  IMAD.WIDE R12, R20, 0x4, R14 ;  /* 0x00000004140c7825 */ /* 0x001fc800078e020e */
[--C-:B------:R-:W-:Y:S01]  /*11a0*/  IMAD.WIDE R8, R7, 0x4, R14.reuse ;  /* 0x0000000407087825 */ /* 0x100fe200078e020e */
[----:B------:R-:W2:Y:S03]  /*11b0*/  @!P2 LDG.E.CONSTANT R16, desc[UR6][R12.64] ;  /* 0x000000060c10a981 */ /* 0x000ea6000c1e9900 */
[----:B------:R-:W-:Y:S01]  /*11c0*/  IMAD.WIDE R10, R6, 0x4, R14 ;  /* 0x00000004060a7825 */ /* 0x000fe200078e020e */
[----:B------:R-:W3:Y:S04]  /*11d0*/  @!P1 LDG.E.CONSTANT R18, desc[UR6][R8.64] ;  /* 0x0000000608129981 */ /* 0x000ee8000c1e9900 */
[----:B------:R-:W4:Y:S01]  /*11e0*/  @!P6 LDG.E.CONSTANT R30, desc[UR6][R10.64] ;  /* 0x000000060a1ee981 */ /* 0x000f22000c1e9900 */
[----:B------:R-:W-:Y:S01]  /*11f0*/  BSSY.RECONVERGENT B0, `(.L_x_0) ;  /* 0x000000e000007945 */ /* 0x000fe20003800200 */
[----:B------:R-:W-:-:S02]  /*1200*/  ISETP.NE.AND P2, PT, R17, RZ, PT ;  /* 0x000000ff1100720c */ /* 0x000fc40003f45270 */
[----:B------:R-:W-:Y:S01]  /*1210*/  ISETP.NE.AND P1, PT, R19, RZ, PT ;  /* 0x000000ff1300720c */ /* 0x000fe20003f25270 */
[----:B--2---:R0:W-:Y:S04]  /*1220*/  STS [R25], R16 ;  /* 0x0000001019007388 */ /* 0x0041e80000000800 */
[----:B---3--:R0:W-:Y:S04]  /*1230*/  STS [R25+0x4], R18 ;  /* 0x0000041219007388 */ /* 0x0081e80000000800 */
[----:B----4-:R0:W-:Y:S01]  /*1240*/  STS [R25+0x8], R30 ;  /* 0x0000081e19007388 */ /* 0x0101e20000000800 */
[----:B------:R-:W-:Y:S05]  /*1250*/  @P0 BRA `(.L_x_1) ;  /* 0x00000000001c0947 */ /* 0x000fea0003800000 */
[----:B------:R-:W-:Y:S01]  /*1260*/  BSSY.RECONVERGENT B1, `(.L_x_2) ;  /* 0x0000005000017945 */ /* 0x000fe20003800200 */
[----:B------:R-:W-:-:S03]  /*1270*/  MOV R8, RZ ;  /* 0x000000ff00087202 */ /* 0x000fc60000000f00 */
[----:B------:R-:W-:Y:S05]  /*1280*/  @P4 BRA `(.L_x_3) ;  /* 0x0000000000084947 */ /* 0x000fea0003800000 */
[----:B------:R-:W-:-:S05]  /*1290*/  IMAD.WIDE R14, R3, 0x4, R14 ;  /* 0x00000004030e7825 */ /* 0x000fca00078e020e */
[----:B------:R1:W5:Y:S02]  /*12a0*/  LDG.E.CONSTANT R8, desc[UR6][R14.64] ;  /* 0x000000060e087981 */ /* 0x000364000c1e9900 */
.L_x_3:
[----:B------:R-:W-:Y:S05]  /*12b0*/  BSYNC.RECONVERGENT B1 ;  /* 0x0000000000017941 */ /* 0x000fea0003800200 */
.L_x_2:
[----:B-----5:R2:W-:Y:S02]  /*12c0*/  STS [R25+0xc], R8 ;  /* 0x00000c0819007388 */ /* 0x0205e40000000800 */
.L_x_1:
[----:B------:R-:W-:Y:S05]  /*12d0*/  BSYNC.RECONVERGENT B0 ;  /* 0x0000000000007941 */ /* 0x000fea0003800200 */
.L_x_0:
[----:B------:R-:W-:Y:S04]  /*12e0*/  BSSY.RECONVERGENT B0, `(.L_x_4) ;  /* 0x000000a000007945 */ /* 0x000fe80003800200 */
[----:B------:R-:W-:Y:S05]  /*12f0*/  @P5 BRA `(.L_x_5) ;  /* 0x0000000000205947 */ /* 0x000fea0003800000 */
[----:B--2---:R-:W2:Y:S01]  /*1300*/  @!P1 LDC.64 R8, c[0x0][0x388] ;  /* 0x0000e200ff089b82 */ /* 0x004ea20000000a00 */
[----:B------:R-:W3:Y:S04]  /*1310*/  @!P2 LDG.E.CONSTANT R11, desc[UR6][R4.64+-0x4] ;  /* 0xfffffc06040ba981 */ /* 0x000ee8000c1e9900 */
[----:B------:R-:W4:Y:S01]  /*1320*/  @!P3 LDG.E.CONSTANT R13, desc[UR6][R4.64] ;  /* 0x00000006040db981 */ /* 0x000f22000c1e9900 */
[----:B--2---:R-:W-:-:S06]  /*1330*/  @!P1 IMAD.WIDE.U32 R8, R21, 0x4, R8 ;  /* 0x0000000415089825 */ /* 0x004fcc00078e0008 */
[----:B------:R-:W2:Y:S04]  /*1340*/  @!P1 LDG.E.CONSTANT R9, desc[UR6][R8.64] ;  /* 0x0000000608099981 */ /* 0x000ea8000c1e9900 */
[----:B---3--:R3:W-:Y:S04]  /*1350*/  @!P2 STS [R24+0x4], R11 ;  /* 0x0000040b1800a388 */ /* 0x0087e80000000800 */
[----:B----4-:R3:W-:Y:S04]  /*1360*/  @!P3 STS [R24+0x8], R13 ;  /* 0x0000080d1800b388 */ /* 0x0107e80000000800 */
[----:B--2---:R3:W-:Y:S02]  /*1370*/  @!P1 STS [R24], R9 ;  /* 0x0000000918009388 */ /* 0x0047e40000000800 */
.L_x_5:
[----:B------:R-:W-:Y:S05]  /*1380*/  BSYNC.RECONVERGENT B0 ;  /* 0x0000000000007941 */ /* 0x000fea0003800200 */
.L_x_4:
[----:B------:R-:W-:Y:S01]  /*1390*/  BAR.SYNC.DEFER_BLOCKING 0x0 ;  /* 0x0000000000007b1d */ /* 0x000fe20000010000 */
[----:B------:R-:W-:Y:S01]  /*13a0*/  UIADD3 UR4, UPT, UPT, UR4, 0x1, URZ ;  /* 0x0000000104047890 */ /* 0x000fe2000fffe0ff */
[----:B------:R-:W-:Y:S01]  /*13b0*/  IADD3 R4, P6, PT, R4, 0x90, RZ ;  /* 0x0000009004047810 */ /* 0x000fe20007fde0ff */
[----:B------:R-:W-:Y:S01]  /*13c0*/  VIADD R20, R20, 0xc40 ;  /* 0x00000c4014147836 */ /* 0x000fe20000000000 */
[----:B------:R-:W-:Y:S01]  /*13d0*/  IADD3 R21, PT, PT, R21, 0x24, RZ ;  /* 0x0000002415157810 */ /* 0x000fe20007ffe0ff */
[----:B------:R-:W-:Y:S01]  /*13e0*/  UISETP.NE.AND UP0, UPT, UR4, 0x10, UPT ;  /* 0x000000100400788c */ /* 0x000fe2000bf05270 */
[----:B------:R-:W-:Y:S01]  /*13f0*/  IADD3 R7, PT, PT, R7, 0xc40, RZ ;  /* 0x00000c4007077810 */ /* 0x000fe20007ffe0ff */
[----:B------:R-:W-:Y:S01]  /*1400*/  IMAD.X R5, RZ, RZ, R5, P6 ;  /* 0x000000ffff057224 */ /* 0x000fe200030e0605 */
[----:B------:R-:W-:Y:S01]  /*1410*/  IADD3 R3, PT, PT, R3, 0xc40, RZ ;  /* 0x00000c4003037810 */ /* 0x000fe20007ffe0ff */
[----:B------:R-:W-:Y:S01]  /*1420*/  VIADD R6, R6, 0xc40 ;  /* 0x00000c4006067836 */ /* 0x000fe20000000000 */
[----:B--2---:R-:W-:Y:S04]  /*1430*/  LDS R8, [R23] ;  /* 0x0000000017087984 */ /* 0x004fe80000000800 */
[----:B-1-3--:R-:W1:Y:S04]  /*1440*/  LDS.128 R12, [R22] ;  /* 0x00000000160c7984 */ /* 0x00ae680000000c00 */
[----:B0-----:R-:W0:Y:S04]  /*1450*/  LDS.128 R16, [R22+0x120] ;  /* 0x0001200016107984 */ /* 0x001e280000000c00 */
[----:B------:R-:W2:Y:S04]  /*1460*/  LDS R10, [R23+0x4] ;  /* 0x00000400170a7984 */ /* 0x000ea80000000800 */
[----:B------:R-:W-:Y:S04]  /*1470*/  LDS R30, [R23+0x4c] ;  /* 0x00004c00171e7984 */ /* 0x000fe80000000800 */
[----:B------:R-:W-:Y:S01]  /*1480*/  LDS R33, [R23+0x120] ;  /* 0x0001200017217984 */ /* 0x000fe20000000800 */
[----:B-1----:R-:W-:-:S03]  /*1490*/  FFMA R9, R8, R12, R29 ;  /* 0x0000000c08097223 */ /* 0x002fc6000000001d */
[----:B------:R-:W1:Y:S01]  /*14a0*/  LDS R29, [R23+0x8] ;  /* 0x00000800171d7984 */ /* 0x000e620000000800 */
[----:B0-----:R-:W-:-:S03]  /*14b0*/  FFMA R16, R8, R16, R31 ;  /* 0x0000001008107223 */ /* 0x001fc6000000001f */
[----:B------:R-:W0:Y:S01]  /*14c0*/  LDS R31, [R23+0x24] ;  /* 0x00002400171f7984 */ /* 0x000e220000000800 */
[C---:B--2---:R-:W-:Y:S01]  /*14d0*/  FFMA R8, R10.reuse, R13, R9 ;  /* 0x0000000d0a087223 */ /* 0x044fe20000000009 */
[----:B------:R-:W-:Y:S02]  /*14e0*/  FFMA R17, R10, R17, R16 ;  /* 0x000000110a117223 */ /* 0x000fe40000000010 */
[----:B------:R-:W-:Y:S04]  /*14f0*/  LDS R13, [R23+0x28] ;  /* 0x00002800170d7984 */ /* 0x000fe80000000800 */
[----:B------:R-:W-:Y:S01]  /*1500*/  LDS R12, [R23+0x2c] ;  /* 0x00002c00170c7984 */ /* 0x000fe20000000800 */
[C---:B-1----:R-:W-:Y:S01]  /*1510*/  FFMA R14, R29.reuse, R14, R8 ;  /* 0x0000000e1d0e7223 */ /* 0x042fe20000000008 */
[----:B------:R-:W-:-:S02]  /*1520*/  FFMA R18, R29, R18, R17 ;  /* 0x000000121d127223 */ /* 0x000fc40000000011 */
[----:B------:R-:W1:Y:S01]  /*1530*/  LDS.128 R8, [R22+0x10] ;  /* 0x0000100016087984 */ /* 0x000e620000000c00 */
[C---:B0-----:R-:W-:Y:S01]  /*1540*/  FFMA R14, R31.reuse, R15, R14 ;  /* 0x0000000f1f0e7223 */ /* 0x041fe2000000000e */
[----:B------:R-:W-:Y:S02]  /*1550*/  FFMA R31, R31, R19, R18 ;  /* 0x000000131f1f7223 */ /* 0x000fe40000000012 */
[----:B------:R-:W-:Y:S04]  /*1560*/  LDS R29, [R23+0x48] ;  /* 0x00004800171d7984 */ /* 0x000fe80000000800 */
[----:B------:R-:W0:Y:S01]  /*1570*/  LDS.128 R16, [R22+0x130] ;  /* 0x0001300016107984 */ /* 0x000e220000000c00 */
[----:B-1----:R-:W-:-:S04]  /*1580*/  FFMA R15, R13, R8, R14 ;  /* 0x000000080d0f7223 */ /* 0x002fc8000000000e */
[----:B------:R-:W-:Y:S02]  /*1590*/  FFMA R8, R12, R9, R15 ;  /* 0x000000090c087223 */ /* 0x000fe4000000000f */
[----:B------:R-:W-:Y:S01]  /*15a0*/  LDS R9, [R23+0x50] ;  /* 0x0000500017097984 */ /* 0x000fe20000000800 */
[----:B0-----:R-:W-:Y:S01]  /*15b0*/  FFMA R16, R13, R16, R31 ;  /* 0x000000100d107223 */ /* 0x001fe2000000001f */
[----:B------:R-:W-:-:S03]  /*15c0*/  FFMA R31, R29, R10, R8 ;  /* 0x0000000a1d1f7223 */ /* 0x000fc60000000008 */
[----:B------:R-:W-:Y:S01]  /*15d0*/  FFMA R17, R12, R17, R16 ;  /* 0x000000110c117223 */ /* 0x000fe20000000010 */
[C---:B------:R-:W-:Y:S01]  /*15e0*/  FFMA R8, R30.reuse, R11, R31 ;  /* 0x0000000b1e087223 */ /* 0x040fe2000000001f */
[----:B------:R-:W0:Y:S02]  /*15f0*/  LDS.128 R12, [R22+0x20] ;  /* 0x00002000160c7984 */ /* 0x000e240000000c00 */
[----:B------:R-:W-:Y:S02]  /*1600*/  FFMA R18, R29, R18, R17 ;  /* 0x000000121d127223 */ /* 0x000fe40000000011 */
[----:B------:R-:W1:Y:S02]  /*1610*/  LDS R31, [R23+0xd8] ;  /* 0x0000d800171f7984 */ /* 0x000e640000000800 */
[----:B------:R-:W-:Y:S02]  /*1620*/  FFMA R11, R30, R19, R18 ;  /* 0x000000131e0b7223 */ /* 0x000fe40000000012 */
[----:B------:R-:W2:Y:S04]  /*1630*/  LDS.128 R16, [R22+0x140] ;  /* 0x0001400016107984 */ /* 0x000ea80000000c00 */
[----:B------:R-:W3:Y:S04]  /*1640*/  LDS R29, [R23+0xdc] ;  /* 0x0000dc00171d7984 */ /* 0x000ee80000000800 */
[----:B------:R-:W-:Y:S01]  /*1650*/  LDS R30, [R23+0x1dc] ;  /* 0x0001dc00171e7984 */ /* 0x000fe20000000800 */
[----:B0-----:R-:W-:-:S03]  /*1660*/  FFMA R8, R9, R12, R8 ;  /* 0x0000000c09087223 */ /* 0x001fc60000000008 */
[----:B------:R-:W0:Y:S01]  /*1670*/  LDS R12, [R23+0xe0] ;  /* 0x0000e000170c7984 */ /* 0x000e220000000800 */
[----:B-1----:R-:W-:-:S03]  /*1680*/  FFMA R8, R31, R13, R8 ;  /* 0x0000000d1f087223 */ /* 0x002fc60000000008 */
[----:B------:R-:W-:Y:S01]  /*1690*/  LDS R13, [R23+0xfc] ;  /* 0x0000fc00170d7984 */ /* 0x000fe20000000800 */
[----:B--2---:R-:W-:-:S04]  /*16a0*/  FFMA R16, R9, R16, R11 ;  /* 0x0000001009107223 */ /* 0x004fc8000000000b */
[----:B------:R-:W-:Y:S01]  /*16b0*/  FFMA R17, R31, R17, R16 ;  /* 0x000000111f117223 */ /* 0x000fe20000000010 */
[C---:B---3--:R-:W-:Y:S02]  /*16c0*/  FFMA R31, R29.reuse, R14, R8 ;  /* 0x0000000e1d1f7223 */ /* 0x048fe40000000008 */
[----:B------:R-:W1:Y:S01]  /*16d0*/  LDS.128 R8, [R22+0x30] ;  /* 0x0000300016087984 */ /* 0x000e620000000c00 */
[----:B------:R-:W-:-:S03]  /*16e0*/  FFMA R18, R29, R18, R17 ;  /* 0x000000121d127223 */ /* 0x000fc60000000011 */
[----:B------:R-:W-:Y:S01]  /*16f0*/  LDS R29, [R23+0x104] ;  /* 0x00010400171d7984 */ /* 0x000fe20000000800 */
[C---:B0-----:R-:W-:Y:S01]  /*1700*/  FFMA R14, R12.reuse, R15, R31 ;  /* 0x0000000f0c0e7223 */ /* 0x041fe2000000001f */
[----:B------:R-:W-:Y:S02]  /*1710*/  FFMA R15, R12, R19, R18 ;  /* 0x000000130c0f7223 */ /* 0x000fe40000000012 */
[----:B------:R-:W0:Y:S04]  /*1720*/  LDS.128 R16, [R22+0x150] ;  /* 0x0001500016107984 */ /* 0x000e280000000c00 */
[----:B------:R-:W2:Y:S01]  /*1730*/  LDS R12, [R23+0x100] ;  /* 0x00010000170c7984 */ /* 0x000ea20000000800 */
[C---:B-1----:R-:W-:Y:S01]  /*1740*/  FFMA R31, R13.reuse, R8, R14 ;  /* 0x000000080d1f7223 */ /* 0x042fe2000000000e */
[----:B0-----:R-:W-:-:S03]  /*1750*/  FFMA R16, R13, R16, R15 ;  /* 0x000000100d107223 */ /* 0x001fc6000000000f */
[C---:B--2---:R-:W-:Y:S01]  /*1760*/  FFMA R8, R12.reuse, R9, R31 ;  /* 0x000000090c087223 */ /* 0x044fe2000000001f */
[----:B------:R-:W-:Y:S01]  /*1770*/  FFMA R17, R12, R17, R16 ;  /* 0x000000110c117223 */ /* 0x000fe20000000010 */
[----:B------:R-:W-:Y:S02]  /*1780*/  LDS R9, [R23+0x124] ;  /* 0x0001240017097984 */ /* 0x000fe40000000800 */
[C---:B------:R-:W-:Y:S01]  /*1790*/  FFMA R8, R29.reuse, R10, R8 ;  /* 0x0000000a1d087223 */ /* 0x040fe20000000008 */
[----:B------:R-:W-:Y:S01]  /*17a0*/  FFMA R18, R29, R18, R17 ;  /* 0x000000121d127223 */ /* 0x000fe20000000011 */
[----:B------:R-:W0:Y:S02]  /*17b0*/  LDS.128 R12, [R22+0x40] ;  /* 0x00004000160c7984 */ /* 0x000e240000000c00 */
[C---:B------:R-:W-:Y:S01]  /*17c0*/  FFMA R10, R33.reuse, R11, R8 ;  /* 0x0000000b210a7223 */ /* 0x040fe20000000008 */
[----:B------:R-:W-:Y:S01]  /*17d0*/  FFMA R33, R33, R19, R18 ;  /* 0x0000001321217223 */ /* 0x000fe20000000012 */
[----:B------:R-:W1:Y:S04]  /*17e0*/  LDS R8, [R23+0x128] ;  /* 0x0001280017087984 */ /* 0x000e680000000800 */
[----:B------:R-:W2:Y:S04]  /*17f0*/  LDS.128 R16, [R22+0x160] ;  /* 0x0001600016107984 */ /* 0x000ea80000000c00 */
[----:B------:R-:W3:Y:S01]  /*1800*/  LDS R29, [R23+0x1b0] ;  /* 0x0001b000171d7984 */ /* 0x000ee20000000800 */
        /* <DEDUP_REMOVED lines=9> */
[----:B------:R-:W2:Y:S01]  /*18a0*/  LDS R29, [R23+0x1d4] ;  /* 0x0001d400171d7984 */ /* 0x000ea20000000800 */
[C---:B0-----:R-:W-:Y:S01]  /*18b0*/  FFMA R14, R12.reuse, R15, R31 ;  /* 0x0000000f0c0e7223 */ /* 0x041fe2000000001f */
[----:B------:R-:W-:Y:S02]  /*18c0*/  FFMA R15, R12, R19, R18 ;  /* 0x000000130c0f7223 */ /* 0x000fe40000000012 */
[----:B------:R-:W0:Y:S04]  /*18d0*/  LDS R31, [R23+0x1d8] ;  /* 0x0001d800171f7984 */ /* 0x000e280000000800 */
[----:B------:R-:W3:Y:S01]  /*18e0*/  LDS.128 R16, [R22+0x170] ;  /* 0x0001700016107984 */ /* 0x000ee20000000c00 */
[----:B-1----:R-:W-:-:S04]  /*18f0*/  FFMA R8, R13, R8, R14 ;  /* 0x000000080d087223 */ /* 0x002fc8000000000e */
[----:B--2---:R-:W-:-:S04]  /*1900*/  FFMA R8, R29, R9, R8 ;  /* 0x000000091d087223 */ /* 0x004fc80000000008 */
[----:B0-----:R-:W-:Y:S02]  /*1910*/  FFMA R9, R31, R10, R8 ;  /* 0x0000000a1f097223 */ /* 0x001fe40000000008 */
[----:B------:R-:W-:Y:S01]  /*1920*/  LDS R8, [R23+0x1f8] ;  /* 0x0001f80017087984 */ /* 0x000fe20000000800 */
[----:B---3--:R-:W-:Y:S01]  /*1930*/  FFMA R16, R13, R16, R15 ;  /* 0x000000100d107223 */ /* 0x008fe2000000000f */
[----:B------:R-:W-:Y:S02]  /*1940*/  FFMA R9, R30, R11, R9 ;  /* 0x0000000b1e097223 */ /* 0x000fe40000000009 */
[----:B------:R-:W0:Y:S01]  /*1950*/  LDS.128 R12, [R22+0x60] ;  /* 0x00006000160c7984 */ /* 0x000e220000000c00 */
[----:B------:R-:W-:-:S03]  /*1960*/  FFMA R17, R29, R17, R16 ;  /* 0x000000111d117223 */ /* 0x000fc60000000010 */
[----:B------:R-:W-:Y:S01]  /*1970*/  LDS R10, [R23+0x1fc] ;  /* 0x0001fc00170a7984 */ /* 0x000fe20000000800 */
[----:B------:R-:W-:-:S03]  /*1980*/  FFMA R18, R31, R18, R17 ;  /* 0x000000121f127223 */ /* 0x000fc60000000011 */
[----:B------:R-:W-:Y:S01]  /*1990*/  LDS R31, [R23+0x288] ;  /* 0x00028800171f7984 */ /* 0x000fe20000000800 */
[----:B------:R-:W-:-:S03]  /*19a0*/  FFMA R11, R30, R19, R18 ;  /* 0x000000131e0b7223 */ /* 0x000fc60000000012 */
[----:B------:R-:W1:Y:S01]  /*19b0*/  LDS.128 R16, [R22+0x180] ;  /* 0x0001800016107984 */ /* 0x000e620000000c00 */
[----:B0-----:R-:W-:-:S03]  /*19c0*/  FFMA R29, R8, R12, R9 ;  /* 0x0000000c081d7223 */ /* 0x001fc60000000009 */
[----:B------:R-:W0:Y:S01]  /*19d0*/  LDS R9, [R23+0x200] ;  /* 0x0002000017097984 */ /* 0x000e220000000800 */
[----:B-1----:R-:W-:Y:S01]  /*19e0*/  FFMA R16, R8, R16, R11 ;  /* 0x0000001008107223 */ /* 0x002fe2000000000b */
[----:B------:R-:W-:-:S03]  /*19f0*/  FFMA R8, R10, R13, R29 ;  /* 0x0000000d0a087223 */ /* 0x000fc6000000001d */
[----:B------:R-:W-:Y:S02]  /*1a00*/  FFMA R17, R10, R17, R16 ;  /* 0x000000110a117223 */ /* 0x000fe40000000010 */
[----:B------:R-:W-:Y:S01]  /*1a10*/  LDS R16, [R23+0x290] ;  /* 0x0002900017107984 */ /* 0x000fe20000000800 */
[C---:B0-----:R-:W-:Y:S01]  /*1a20*/  FFMA R14, R9.reuse, R14, R8 ;  /* 0x0000000e090e7223 */ /* 0x041fe20000000008 */
[----:B------:R-:W-:Y:S02]  /*1a30*/  FFMA R18, R9, R18, R17 ;  /* 0x0000001209127223 */ /* 0x000fe40000000011 */
[----:B------:R-:W-:Y:S01]  /*1a40*/  LDS R17, [R23+0x28c] ;  /* 0x00028c0017117984 */ /* 0x000fe20000000800 */
[C---:B------:R-:W-:Y:S01]  /*1a50*/  FFMA R30, R31.reuse, R15, R14 ;  /* 0x0000000f1f1e7223 */ /* 0x040fe2000000000e */
[----:B------:R-:W-:Y:S02]  /*1a60*/  FFMA R19, R31, R19, R18 ;  /* 0x000000131f137223 */ /* 0x000fe40000000012 */
[----:B------:R-:W0:Y:S04]  /*1a70*/  LDS.128 R8, [R22+0x70] ;  /* 0x0000700016087984 */ /* 0x000e280000000c00 */
[----:B------:R-:W1:Y:S04]  /*1a80*/  LDS.128 R12, [R22+0x190] ;  /* 0x00019000160c7984 */ /* 0x000e680000000c00 */
[----:B------:R-:W-:Y:S01]  /*1a90*/  LDS R31, [R23+0x2d4] ;  /* 0x0002d400171f7984 */ /* 0x000fe20000000800 */
[----:B0-----:R-:W-:-:S03]  /*1aa0*/  FFMA R29, R17, R8, R30 ;  /* 0x00000008111d7223 */ /* 0x001fc6000000001e */
[----:B------:R-:W0:Y:S01]  /*1ab0*/  LDS R8, [R23+0x2ac] ;  /* 0x0002ac0017087984 */ /* 0x000e220000000800 */
[----:B-1----:R-:W-:Y:S01]  /*1ac0*/  FFMA R12, R17, R12, R19 ;  /* 0x0000000c110c7223 */ /* 0x002fe20000000013 */
[C---:B------:R-:W-:Y:S02]  /*1ad0*/  FFMA R9, R16.reuse, R9, R29 ;  /* 0x0000000910097223 */ /* 0x040fe4000000001d */
[----:B------:R-:W1:Y:S01]  /*1ae0*/  LDS R30, [R23+0x2b0] ;  /* 0x0002b000171e7984 */ /* 0x000e620000000800 */
[----:B------:R-:W-:-:S03]  /*1af0*/  FFMA R13, R16, R13, R12 ;  /* 0x0000000d100d7223 */ /* 0x000fc6000000000c */
[----:B------:R-:W-:Y:S04]  /*1b00*/  LDS.128 R16, [R22+0x80] ;  /* 0x0000800016107984 */ /* 0x000fe80000000c00 */
[----:B------:R-:W-:Y:S01]  /*1b10*/  LDS R29, [R23+0x2d0] ;  /* 0x0002d000171d7984 */ /* 0x000fe20000000800 */
[C---:B0-----:R-:W-:Y:S01]  /*1b20*/  FFMA R9, R8.reuse, R10, R9 ;  /* 0x0000000a08097223 */ /* 0x041fe20000000009 */
[----:B------:R-:W-:Y:S02]  /*1b30*/  FFMA R14, R8, R14, R13 ;  /* 0x0000000e080e7223 */ /* 0x000fe4000000000d */
[----:B------:R-:W0:Y:S01]  /*1b40*/  LDS R13, [R23+0x2b4] ;  /* 0x0002b400170d7984 */ /* 0x000e220000000800 */
[C---:B-1----:R-:W-:Y:S01]  /*1b50*/  FFMA R12, R30.reuse, R11, R9 ;  /* 0x0000000b1e0c7223 */ /* 0x042fe20000000009 */
[----:B------:R-:W-:-:S02]  /*1b60*/  FFMA R15, R30, R15, R14 ;  /* 0x0000000f1e0f7223 */ /* 0x000fc4000000000e */
[----:B------:R-:W1:Y:S04]  /*1b70*/  LDS.128 R8, [R22+0x1a0] ;  /* 0x0001a00016087984 */ /* 0x000e680000000c00 */
[----:B------:R-:W2:Y:S01]  /*1b80*/  LDS R14, [R23+0x2d8] ;  /* 0x0002d800170e7984 */ /* 0x000ea20000000800 */
[C---:B0-----:R-:W-:Y:S01]  /*1b90*/  FFMA R12, R13.reuse, R16, R12 ;  /* 0x000000100d0c7223 */ /* 0x041fe2000000000c */
[----:B-1----:R-:W-:-:S03]  /*1ba0*/  FFMA R8, R13, R8, R15 ;  /* 0x000000080d087223 */ /* 0x002fc6000000000f */
[C---:B------:R-:W-:Y:S01]  /*1bb0*/  FFMA R12, R29.reuse, R17, R12 ;  /* 0x000000111d0c7223 */ /* 0x040fe2000000000c */
[----:B------:R-:W-:-:S03]  /*1bc0*/  FFMA R9, R29, R9, R8 ;  /* 0x000000091d097223 */ /* 0x000fc60000000008 */
[C---:B------:R-:W-:Y:S01]  /*1bd0*/  FFMA R29, R31.reuse, R18, R12 ;  /* 0x000000121f1d7223 */ /* 0x040fe2000000000c */
[----:B------:R-:W-:-:S03]  /*1be0*/  FFMA R10, R31, R10, R9 ;  /* 0x0000000a1f0a7223 */ /* 0x000fc60000000009 */
[C---:B--2---:R-:W-:Y:S01]  /*1bf0*/  FFMA R29, R14.reuse, R19, R29 ;  /* 0x000000130e1d7223 */ /* 0x044fe2000000001d */
[----:B------:R-:W-:Y:S01]  /*1c00*/  FFMA R31, R14, R11, R10 ;  /* 0x0000000b0e1f7223 */ /* 0x000fe2000000000a */
[----:B------:R-:W-:Y:S06]  /*1c10*/  BRA.U UP0, `(.L_x_6) ;  /* 0xfffffff500347547 */ /* 0x000fec000b83ffff */
[----:B------:R-:W0:Y:S01]  /*1c20*/  S2R R3, SR_TID.X ;  /* 0x0000000000037919 */ /* 0x000e220000002100 */
[----:B------:R-:W1:Y:S01]  /*1c30*/  LDC.64 R4, c[0x0][0x390] ;  /* 0x0000e400ff047b82 */ /* 0x000e620000000a00 */
[----:B------:R-:W0:Y:S01]  /*1c40*/  S2R R8, SR_TID.Z ;  /* 0x0000000000087919 */ /* 0x000e220000002300 */
[----:B------:R-:W2:Y:S01]  /*1c50*/  S2R R6, SR_TID.Y ;  /* 0x0000000000067919 */ /* 0x000ea20000002200 */
[----:B0-----:R-:W-:-:S04]  /*1c60*/  IMAD R3, R8, 0x310, R3 ;  /* 0x0000031008037824 */ /* 0x001fc800078e0203 */
[----:B------:R-:W-:-:S04]  /*1c70*/  IMAD R3, R2, 0xc40, R3 ;  /* 0x00000c4002037824 */ /* 0x000fc800078e0203 */
[----:B------:R-:W-:-:S04]  /*1c80*/  IMAD R3, R0, 0x70, R3 ;  /* 0x0000007000037824 */ /* 0x000fc800078e0203 */
[----:B--2---:R-:W-:-:S04]  /*1c90*/  IMAD R3, R6, 0x1c, R3 ;  /* 0x0000001c06037824 */ /* 0x004fc800078e0203 */
[----:B------:R-:W-:-:S04]  /*1ca0*/  VIADD R3, R3, UR5 ;  /* 0x0000000503037c36 */ /* 0x000fc80008000000 */
[----:B-1----:R-:W-:-:S05]  /*1cb0*/  IMAD.WIDE.U32 R2, R3, 0x4, R4 ;  /* 0x0000000403027825 */ /* 0x002fca00078e0004 */
[----:B------:R-:W-:Y:S04]  /*1cc0*/  STG.E desc[UR6][R2.64], R29 ;  /* 0x0000001d02007986 */ /* 0x000fe8000c101906 */
[----:B------:R-:W-:Y:S01]  /*1cd0*/  STG.E desc[UR6][R2.64+0x1880], R31 ;  /* 0x0018801f02007986 */ /* 0x000fe2000c101906 */
[----:B------:R-:W-:Y:S05]  /*1ce0*/  EXIT ;  /* 0x000000000000794d */ /* 0x000fea0003800000 */
.L_x_7:
[----:B------:R-:W-:-:S00]  /*1cf0*/  BRA `(.L_x_7) ;  /* 0xfffffffc00fc7947 */ /* 0x000fc0000383ffff */
[----:B------:R-:W-:-:S00]  /*1d00*/  NOP ;  /* 0x0000000000007918 */ /* 0x000fc00000000000 */
[----:B------:R-:W-:-:S00]  /*1d10*/  NOP ;  /* 0x0000000000007918 */ /* 0x000fc00000000000 */
[----:B------:R-:W-:-:S00]  /*1d20*/  NOP ;  /* 0x0000000000007918 */ /* 0x000fc00000000000 */
[----:B------:R-:W-:-:S00]  /*1d30*/  NOP ;  /* 0x0000000000007918 */ /* 0x000fc00000000000 */
[----:B------:R-:W-:-:S00]  /*1d40*/  NOP ;  /* 0x0000000000007918 */ /* 0x000fc00000000000 */
[----:B------:R-:W-:-:S00]  /*1d50*/  NOP ;  /* 0x0000000000007918 */ /* 0x000fc00000000000 */
[----:B------:R-:W-:-:S00]  /*1d60*/  NOP ;  /* 0x0000000000007918 */ /* 0x000fc00000000000 */
[----:B------:R-:W-:-:S00]  /*1d70*/  NOP ;  /* 0x0000000000007918 */ /* 0x000fc00000000000 */
.L_x_8:


//--------------------- .nv.shared.default_function_kernel0 --------------------------
	.section	.nv.shared.default_function_kernel0,"aw",@nobits
	.sectionflags	@""
	.align	4
.nv.shared.default_function_kernel0:
	.zero		2464


//--------------------- .nv.shared.reserved.0     --------------------------
	.section	.nv.shared.reserved.0,"aw",@nobits
	.weak		__nv_reservedSMEM_offset_0_alias
	.size		__nv_reservedSMEM_offset_0_alias, 0, 64
	.other		__nv_reservedSMEM_offset_0_alias,@"STO_CUDA_RESERVED_SHARED STV_DEFAULT"
__nv_reservedSMEM_offset_0_alias:
	.zero		0
	.zero		64


//--------------------- .nv.constant0.default_function_kernel0 --------------------------
	.section	.nv.constant0.default_function_kernel0,"a",@progbits
	.sectionflags	@""
	.align	4
.nv.constant0.default_function_kernel0:
	.zero		920


//--------------------- SYMBOLS --------------------------

	.type		.nv.reservedSmem.offset0,@object
	.size		.nv.reservedSmem.offset0,0x4
	.type		.nv.reservedSmem.cap,@object
	.size		.nv.reservedSmem.cap,0x4
